	.target	sm_90a

	.elftype	@"ET_EXEC"


//--------------------- .note.nv.tkinfo           --------------------------
	.section	.note.nv.tkinfo,"",@"SHT_NOTE"
	.sectionflags	@"SHF_NOTE_NV_TKINFO"
	.tkinfo
        /*0018*/ 	.word	0x00000002
        /*0030*/ 	.string	""
        /*0030*/ 	.string	"ptxas"
        /*0030*/ 	.string	"Cuda compilation tools, release 13.0, V13.0.88"
        /*0030*/ 	.string	"Build cuda_13.0.r13.0/compiler.36424714_0"
        /*0030*/ 	.string	"-v  -suppress-debug-info  -lineinfo  -arch sm_90a "



//--------------------- .note.nv.cuinfo           --------------------------
	.section	.note.nv.cuinfo,"",@"SHT_NOTE"
	.sectionflags	@"SHF_NOTE_NV_CUINFO"
        /*0018*/ 	.short	0x0002
        /*001a*/ 	.short	0x005a
        /*001c*/ 	.short	0x0082
	.zero		2


//--------------------- .nv.info                  --------------------------
	.section	.nv.info,"",@"SHT_CUDA_INFO"
	.align	4


	//----- nvinfo : EIATTR_REGCOUNT
	.align		4
        /*0000*/ 	.byte	0x04, 0x2f
        /*0002*/ 	.short	(.L_1 - .L_0)
	.align		4
.L_0:
        /*0004*/ 	.word	index@(matmul_kernel)
        /*0008*/ 	.word	0x00000080


	//----- nvinfo : EIATTR_FRAME_SIZE
	.align		4
.L_1:
        /*000c*/ 	.byte	0x04, 0x11
        /*000e*/ 	.short	(.L_3 - .L_2)
	.align		4
.L_2:
        /*0010*/ 	.word	index@(matmul_kernel)
        /*0014*/ 	.word	0x00000000


	//----- nvinfo : EIATTR_MIN_STACK_SIZE
	.align		4
.L_3:
        /*0018*/ 	.byte	0x04, 0x12
        /*001a*/ 	.short	(.L_5 - .L_4)
	.align		4
.L_4:
        /*001c*/ 	.word	index@(matmul_kernel)
        /*0020*/ 	.word	0x00000000
.L_5:


//--------------------- .nv.compat                --------------------------
	.section	.nv.compat,"",@"SHT_CUDA_COMPAT_INFO"
	.align	4
        /*0000*/ 	.byte	0x02, 0x09, 0x01, 0x00, 0x02, 0x02, 0x04, 0x00, 0x02, 0x05, 0x05, 0x00, 0x03, 0x07, 0x01, 0x01
        /*0010*/ 	.byte	0x02, 0x03, 0x00, 0x00, 0x02, 0x06, 0x01, 0x00, 0x04, 0x0b, 0x08, 0x00, 0x00, 0x00, 0x00, 0x00
        /*0020*/ 	.byte	0x00, 0x00, 0x00, 0x00


//--------------------- .nv.info.matmul_kernel    --------------------------
	.section	.nv.info.matmul_kernel,"",@"SHT_CUDA_INFO"
	.sectionflags	@""
	.align	4


	//----- nvinfo : EIATTR_CUDA_API_VERSION
	.align		4
        /*0000*/ 	.byte	0x04, 0x37
        /*0002*/ 	.short	(.L_7 - .L_6)
.L_6:
        /*0004*/ 	.word	0x00000082


	//----- nvinfo : EIATTR_KPARAM_INFO
	.align		4
.L_7:
        /*0008*/ 	.byte	0x04, 0x17
        /*000a*/ 	.short	(.L_9 - .L_8)
.L_8:
        /*000c*/ 	.word	0x00000000
        /*0010*/ 	.short	0x000d
        /*0012*/ 	.short	0x0048
        /*0014*/ 	.byte	0x00, 0xf4, 0x21, 0x00


	//----- nvinfo : EIATTR_KPARAM_INFO
	.align		4
.L_9:
        /*0018*/ 	.byte	0x04, 0x17
        /*001a*/ 	.short	(.L_11 - .L_10)
.L_10:
        /*001c*/ 	.word	0x00000000
        /*0020*/ 	.short	0x000c
        /*0022*/ 	.short	0x0040
        /*0024*/ 	.byte	0x00, 0xf4, 0x21, 0x00


	//----- nvinfo : EIATTR_KPARAM_INFO
	.align		4
.L_11:
        /*0028*/ 	.byte	0x04, 0x17
        /*002a*/ 	.short	(.L_13 - .L_12)
.L_12:
        /*002c*/ 	.word	0x00000000
        /*0030*/ 	.short	0x000b
        /*0032*/ 	.short	0x0038
        /*0034*/ 	.byte	0x00, 0xf0, 0x11, 0x00


	//----- nvinfo : EIATTR_KPARAM_INFO
	.align		4
.L_13:
        /*0038*/ 	.byte	0x04, 0x17
        /*003a*/ 	.short	(.L_15 - .L_14)
.L_14:
        /*003c*/ 	.word	0x00000000
        /*0040*/ 	.short	0x000a
        /*0042*/ 	.short	0x0034
        /*0044*/ 	.byte	0x00, 0xf0, 0x11, 0x00


	//----- nvinfo : EIATTR_KPARAM_INFO
	.align		4
.L_15:
        /*0048*/ 	.byte	0x04, 0x17
        /*004a*/ 	.short	(.L_17 - .L_16)
.L_16:
        /*004c*/ 	.word	0x00000000
        /*0050*/ 	.short	0x0009
        /*0052*/ 	.short	0x0030
        /*0054*/ 	.byte	0x00, 0xf0, 0x11, 0x00


	//----- nvinfo : EIATTR_KPARAM_INFO
	.align		4
.L_17:
        /*0058*/ 	.byte	0x04, 0x17
        /*005a*/ 	.short	(.L_19 - .L_18)
.L_18:
        /*005c*/ 	.word	0x00000000
        /*0060*/ 	.short	0x0008
        /*0062*/ 	.short	0x002c
        /*0064*/ 	.byte	0x00, 0xf0, 0x11, 0x00


	//----- nvinfo : EIATTR_KPARAM_INFO
	.align		4
.L_19:
        /*0068*/ 	.byte	0x04, 0x17
        /*006a*/ 	.short	(.L_21 - .L_20)
.L_20:
        /*006c*/ 	.word	0x00000000
        /*0070*/ 	.short	0x0007
        /*0072*/ 	.short	0x0028
        /*0074*/ 	.byte	0x00, 0xf0, 0x11, 0x00


	//----- nvinfo : EIATTR_KPARAM_INFO
	.align		4
.L_21:
        /*0078*/ 	.byte	0x04, 0x17
        /*007a*/ 	.short	(.L_23 - .L_22)
.L_22:
        /*007c*/ 	.word	0x00000000
        /*0080*/ 	.short	0x0006
        /*0082*/ 	.short	0x0024
        /*0084*/ 	.byte	0x00, 0xf0, 0x11, 0x00


	//----- nvinfo : EIATTR_KPARAM_INFO
	.align		4
.L_23:
        /*0088*/ 	.byte	0x04, 0x17
        /*008a*/ 	.short	(.L_25 - .L_24)
.L_24:
        /*008c*/ 	.word	0x00000000
        /*0090*/ 	.short	0x0005
        /*0092*/ 	.short	0x0020
        /*0094*/ 	.byte	0x00, 0xf0, 0x11, 0x00


	//----- nvinfo : EIATTR_KPARAM_INFO
	.align		4
.L_25:
        /*0098*/ 	.byte	0x04, 0x17
        /*009a*/ 	.short	(.L_27 - .L_26)
.L_26:
        /*009c*/ 	.word	0x00000000
        /*00a0*/ 	.short	0x0004
        /*00a2*/ 	.short	0x001c
        /*00a4*/ 	.byte	0x00, 0xf0, 0x11, 0x00


	//----- nvinfo : EIATTR_KPARAM_INFO
	.align		4
.L_27:
        /*00a8*/ 	.byte	0x04, 0x17
        /*00aa*/ 	.short	(.L_29 - .L_28)
.L_28:
        /*00ac*/ 	.word	0x00000000
        /*00b0*/ 	.short	0x0003
        /*00b2*/ 	.short	0x0018
        /*00b4*/ 	.byte	0x00, 0xf0, 0x11, 0x00


	//----- nvinfo : EIATTR_KPARAM_INFO
	.align		4
.L_29:
        /*00b8*/ 	.byte	0x04, 0x17
        /*00ba*/ 	.short	(.L_31 - .L_30)
.L_30:
        /*00bc*/ 	.word	0x00000000
        /*00c0*/ 	.short	0x0002
        /*00c2*/ 	.short	0x0010
        /*00c4*/ 	.byte	0x00, 0xf4, 0x21, 0x00


	//----- nvinfo : EIATTR_KPARAM_INFO
	.align		4
.L_31:
        /*00c8*/ 	.byte	0x04, 0x17
        /*00ca*/ 	.short	(.L_33 - .L_32)
.L_32:
        /*00cc*/ 	.word	0x00000000
        /*00d0*/ 	.short	0x0001
        /*00d2*/ 	.short	0x0008
        /*00d4*/ 	.byte	0x00, 0xf4, 0x21, 0x00


	//----- nvinfo : EIATTR_KPARAM_INFO
	.align		4
.L_33:
        /*00d8*/ 	.byte	0x04, 0x17
        /*00da*/ 	.short	(.L_35 - .L_34)
.L_34:
        /*00dc*/ 	.word	0x00000000
        /*00e0*/ 	.short	0x0000
        /*00e2*/ 	.short	0x0000
        /*00e4*/ 	.byte	0x00, 0xf4, 0x21, 0x00


	//----- nvinfo : EIATTR_EXPLICIT_CLUSTER
	.align		4
.L_35:
        /*00e8*/ 	.byte	0x01, 0x3e
	.zero		2


	//----- nvinfo : EIATTR_CTA_PER_CLUSTER
	.align		4
        /*00ec*/ 	.byte	0x04, 0x3d
        /*00ee*/ 	.short	(.L_37 - .L_36)
.L_36:
        /*00f0*/ 	.word	0x00000002
        /*00f4*/ 	.word	0x00000001
        /*00f8*/ 	.word	0x00000001


	//----- nvinfo : EIATTR_SPARSE_MMA_MASK
	.align		4
.L_37:
        /*00fc*/ 	.byte	0x03, 0x50
        /*00fe*/ 	.short	0x0000


	//----- nvinfo : EIATTR_MAXREG_COUNT
	.align		4
        /*0100*/ 	.byte	0x03, 0x1b
        /*0102*/ 	.short	0x00ff


	//----- nvinfo : EIATTR_NUM_BARRIERS
	.align		4
        /*0104*/ 	.byte	0x02, 0x4c
        /*0106*/ 	.byte	0x01
	.zero		1


	//----- nvinfo : EIATTR_MERCURY_ISA_VERSION
	.align		4
        /*0108*/ 	.byte	0x03, 0x5f
        /*010a*/ 	.short	0x0101


	//----- nvinfo : EIATTR_EXIT_INSTR_OFFSETS
	.align		4
        /*010c*/ 	.byte	0x04, 0x1c
        /*010e*/ 	.short	(.L_39 - .L_38)


	//   ....[0]....
.L_38:
        /*0110*/ 	.word	0x00003af0


	//   ....[1]....
        /*0114*/ 	.word	0x00003b20


	//----- nvinfo : EIATTR_REQNTID
	.align		4
.L_39:
        /*0118*/ 	.byte	0x04, 0x10
        /*011a*/ 	.short	(.L_41 - .L_40)
.L_40:
        /*011c*/ 	.word	0x00000080
        /*0120*/ 	.word	0x00000001
        /*0124*/ 	.word	0x00000001


	//----- nvinfo : EIATTR_CBANK_PARAM_SIZE
	.align		4
.L_41:
        /*0128*/ 	.byte	0x03, 0x19
        /*012a*/ 	.short	0x0050


	//----- nvinfo : EIATTR_PARAM_CBANK
	.align		4
        /*012c*/ 	.byte	0x04, 0x0a
        /*012e*/ 	.short	(.L_43 - .L_42)
	.align		4
.L_42:
        /*0130*/ 	.word	index@(.nv.constant0.matmul_kernel)
        /*0134*/ 	.short	0x0210
        /*0136*/ 	.short	0x0050


	//----- nvinfo : EIATTR_SW_WAR
	.align		4
.L_43:
        /*0138*/ 	.byte	0x04, 0x36
        /*013a*/ 	.short	(.L_45 - .L_44)
.L_44:
        /*013c*/ 	.word	0x00000008
.L_45:


//--------------------- .nv.callgraph             --------------------------
	.section	.nv.callgraph,"",@"SHT_CUDA_CALLGRAPH"
	.align	4
	.sectionentsize	8
	.align		4
        /*0000*/ 	.word	0x00000000
	.align		4
        /*0004*/ 	.word	0xffffffff
	.align		4
        /*0008*/ 	.word	0x00000000
	.align		4
        /*000c*/ 	.word	0xfffffffe
	.align		4
        /*0010*/ 	.word	0x00000000
	.align		4
        /*0014*/ 	.word	0xfffffffd
	.align		4
        /*0018*/ 	.word	0x00000000
	.align		4
        /*001c*/ 	.word	0xfffffffc


//--------------------- .text.matmul_kernel       --------------------------
	.section	.text.matmul_kernel,"ax",@progbits
	.align	128
        .global         matmul_kernel
        .type           matmul_kernel,@function
        .size           matmul_kernel,(.L_x_3 - matmul_kernel)
        .other          matmul_kernel,@"STO_CUDA_ENTRY STV_DEFAULT"
matmul_kernel:
.text.matmul_kernel:
[----:B------:R-:W-:Y:S08]  /*0000*/  LDC R1, c[0x0][0x28] ;  /* 0x00000a00ff017b82 */ /* 0x000ff00000000800 */
[----:B------:R-:W0:Y:S01]  /*0010*/  LDC.64 R8, c[0x0][0x228] ;  /* 0x00008a00ff087b82 */ /* 0x000e220000000a00 */
[----:B------:R-:W1:Y:S01]  /*0020*/  S2R R17, SR_TID.X ;  /* 0x0000000000117919 */ /* 0x000e620000002100 */
[----:B------:R-:W-:Y:S01]  /*0030*/  UMOV UR5, 0x400 ;  /* 0x0000040000057882 */ /* 0x000fe20000000000 */
[----:B------:R-:W-:Y:S01]  /*0040*/  ULDC.64 UR16, c[0x0][0x208] ;  /* 0x0000820000107ab9 */ /* 0x000fe20000000a00 */
[----:B------:R-:W-:-:S02]  /*0050*/  CS2R R24, SRZ ;  /* 0x0000000000187805 */ /* 0x000fc4000001ff00 */
[----:B------:R-:W-:Y:S02]  /*0060*/  CS2R R26, SRZ ;  /* 0x00000000001a7805 */ /* 0x000fe4000001ff00 */
[----:B------:R-:W-:Y:S02]  /*0070*/  CS2R R32, SRZ ;  /* 0x0000000000207805 */ /* 0x000fe4000001ff00 */
[----:B------:R-:W-:Y:S01]  /*0080*/  CS2R R34, SRZ ;  /* 0x0000000000227805 */ /* 0x000fe2000001ff00 */
[----:B------:R-:W2:Y:S01]  /*0090*/  S2UR UR4, SR_CTAID.X ;  /* 0x00000000000479c3 */ /* 0x000ea20000002500 */
[----:B------:R-:W-:Y:S02]  /*00a0*/  CS2R R40, SRZ ;  /* 0x0000000000287805 */ /* 0x000fe4000001ff00 */
[----:B------:R-:W-:Y:S02]  /*00b0*/  CS2R R42, SRZ ;  /* 0x00000000002a7805 */ /* 0x000fe4000001ff00 */
[----:B------:R-:W-:-:S02]  /*00c0*/  CS2R R48, SRZ ;  /* 0x0000000000307805 */ /* 0x000fc4000001ff00 */
[----:B------:R-:W-:Y:S01]  /*00d0*/  CS2R R50, SRZ ;  /* 0x0000000000327805 */ /* 0x000fe2000001ff00 */
[----:B------:R-:W3:Y:S01]  /*00e0*/  LDC R92, c[0x0][0x230] ;  /* 0x00008c00ff5c7b82 */ /* 0x000ee20000000800 */
[----:B0-----:R-:W-:-:S07]  /*00f0*/  VIADD R0, R9, 0x7f ;  /* 0x0000007f09007836 */ /* 0x001fce0000000000 */
[----:B------:R-:W0:Y:S01]  /*0100*/  S2UR UR13, SR_CgaCtaId ;  /* 0x00000000000d79c3 */ /* 0x000e220000008800 */
[----:B------:R-:W-:Y:S02]  /*0110*/  SHF.R.S32.HI R3, RZ, 0x1f, R0 ;  /* 0x0000001fff037819 */ /* 0x000fe40000011400 */
[----:B--2---:R-:W-:Y:S01]  /*0120*/  I2FP.F32.U32 R5, UR4 ;  /* 0x0000000400057c45 */ /* 0x004fe20008201000 */
[----:B------:R-:W-:Y:S01]  /*0130*/  ULDC UR4, c[0x0][0x150] ;  /* 0x0000540000047ab9 */ /* 0x000fe20000000800 */
[----:B------:R-:W-:Y:S02]  /*0140*/  LEA.HI R3, R3, R0, RZ, 0x7 ;  /* 0x0000000003037211 */ /* 0x000fe400078f38ff */
[----:B-1----:R-:W-:Y:S01]  /*0150*/  SHF.R.U32.HI R15, RZ, 0x6, R17 ;  /* 0x00000006ff0f7819 */ /* 0x002fe20000011611 */
[----:B------:R-:W-:Y:S01]  /*0160*/  FMUL R5, R5, UR4 ;  /* 0x0000000405057c20 */ /* 0x000fe20008400000 */
[----:B------:R-:W-:Y:S01]  /*0170*/  SHF.R.S32.HI R3, RZ, 0x7, R3 ;  /* 0x00000007ff037819 */ /* 0x000fe20000011403 */
[----:B---3--:R-:W-:Y:S01]  /*0180*/  VIADD R92, R92, 0x1f ;  /* 0x0000001f5c5c7836 */ /* 0x008fe20000000000 */
[----:B------:R-:W-:-:S03]  /*0190*/  SGXT.U32 R15, R15, 0x1 ;  /* 0x000000010f0f781a */ /* 0x000fc60000000000 */
[----:B------:R-:W-:Y:S01]  /*01a0*/  IMAD.SHL.U32 R4, R3, 0x8, RZ ;  /* 0x0000000803047824 */ /* 0x000fe200078e00ff */
[----:B------:R-:W1:Y:S04]  /*01b0*/  F2I.U32.TRUNC.NTZ R5, R5 ;  /* 0x0000000500057305 */ /* 0x000e68000020f000 */
[----:B------:R-:W-:Y:S01]  /*01c0*/  IABS R7, R4 ;  /* 0x0000000400077213 */ /* 0x000fe20000000000 */
[----:B0-----:R-:W-:Y:S02]  /*01d0*/  USHF.L.U32 UR4, UR13, 0x6, URZ ;  /* 0x000000060d047899 */ /* 0x001fe4000800063f */
[----:B------:R-:W-:Y:S01]  /*01e0*/  ULEA UR12, UR13, UR5, 0x18 ;  /* 0x000000050d0c7291 */ /* 0x000fe2000f8ec03f */
[----:B------:R-:W0:Y:S01]  /*01f0*/  I2F.RP R0, R7 ;  /* 0x0000000700007306 */ /* 0x000e220000209400 */
[----:B------:R-:W-:Y:S01]  /*0200*/  ULOP3.LUT UR4, UR4, 0x40, URZ, 0xc0, !UPT ;  /* 0x0000004004047892 */ /* 0x000fe2000f8ec03f */
[----:B-1----:R-:W-:-:S06]  /*0210*/  IABS R13, R5 ;  /* 0x00000005000d7213 */ /* 0x002fcc0000000000 */
[----:B0-----:R-:W0:Y:S02]  /*0220*/  MUFU.RCP R0, R0 ;  /* 0x0000000000007308 */ /* 0x001e240000001000 */
[----:B0-----:R-:W-:Y:S01]  /*0230*/  VIADD R2, R0, 0xffffffe ;  /* 0x0ffffffe00027836 */ /* 0x001fe20000000000 */
[----:B------:R-:W-:-:S05]  /*0240*/  IABS R0, R4 ;  /* 0x0000000400007213 */ /* 0x000fca0000000000 */
[----:B------:R0:W1:Y:S01]  /*0250*/  F2I.FTZ.U32.TRUNC.NTZ R3, R2 ;  /* 0x0000000200037305 */ /* 0x000062000021f000 */
[----:B------:R-:W-:Y:S02]  /*0260*/  IMAD.MOV R0, RZ, RZ, -R0 ;  /* 0x000000ffff007224 */ /* 0x000fe400078e0a00 */
[----:B0-----:R-:W-:Y:S02]  /*0270*/  IMAD.MOV.U32 R2, RZ, RZ, RZ ;  /* 0x000000ffff027224 */ /* 0x001fe400078e00ff */
[----:B-1----:R-:W-:-:S04]  /*0280*/  IMAD.MOV R6, RZ, RZ, -R3 ;  /* 0x000000ffff067224 */ /* 0x002fc800078e0a03 */
[----:B------:R-:W-:-:S04]  /*0290*/  IMAD R11, R6, R7, RZ ;  /* 0x00000007060b7224 */ /* 0x000fc800078e02ff */
[----:B------:R-:W-:-:S06]  /*02a0*/  IMAD.HI.U32 R2, R3, R11, R2 ;  /* 0x0000000b03027227 */ /* 0x000fcc00078e0002 */
[----:B------:R-:W-:-:S04]  /*02b0*/  IMAD.HI.U32 R2, R2, R13, RZ ;  /* 0x0000000d02027227 */ /* 0x000fc800078e00ff */
[----:B------:R-:W-:-:S05]  /*02c0*/  IMAD R0, R2, R0, R13 ;  /* 0x0000000002007224 */ /* 0x000fca00078e020d */
[----:B------:R-:W-:-:S13]  /*02d0*/  ISETP.GT.U32.AND P1, PT, R7, R0, PT ;  /* 0x000000000700720c */ /* 0x000fda0003f24070 */
[----:B------:R-:W-:Y:S02]  /*02e0*/  @!P1 IMAD.IADD R0, R0, 0x1, -R7 ;  /* 0x0000000100009824 */ /* 0x000fe400078e0a07 */
[----:B------:R-:W-:Y:S01]  /*02f0*/  @!P1 VIADD R2, R2, 0x1 ;  /* 0x0000000102029836 */ /* 0x000fe20000000000 */
[----:B------:R-:W-:Y:S02]  /*0300*/  ISETP.NE.AND P1, PT, R4, RZ, PT ;  /* 0x000000ff0400720c */ /* 0x000fe40003f25270 */
[----:B------:R-:W-:Y:S02]  /*0310*/  ISETP.GE.U32.AND P0, PT, R0, R7, PT ;  /* 0x000000070000720c */ /* 0x000fe40003f06070 */
[----:B------:R-:W-:-:S04]  /*0320*/  LOP3.LUT R0, R5, R4, RZ, 0x3c, !PT ;  /* 0x0000000405007212 */ /* 0x000fc800078e3cff */
[----:B------:R-:W-:Y:S01]  /*0330*/  ISETP.GE.AND P2, PT, R0, RZ, PT ;  /* 0x000000ff0000720c */ /* 0x000fe20003f46270 */
[----:B------:R-:W-:-:S05]  /*0340*/  VIADD R0, R8, 0x3f ;  /* 0x0000003f08007836 */ /* 0x000fca0000000000 */
[----:B------:R-:W-:Y:S01]  /*0350*/  SHF.R.S32.HI R3, RZ, 0x1f, R0 ;  /* 0x0000001fff037819 */ /* 0x000fe20000011400 */
[----:B------:R-:W-:-:S03]  /*0360*/  @P0 VIADD R2, R2, 0x1 ;  /* 0x0000000102020836 */ /* 0x000fc60000000000 */
[----:B------:R-:W-:-:S03]  /*0370*/  LEA.HI R3, R3, R0, RZ, 0x6 ;  /* 0x0000000003037211 */ /* 0x000fc600078f30ff */
[----:B------:R-:W-:Y:S01]  /*0380*/  @!P2 IMAD.MOV R2, RZ, RZ, -R2 ;  /* 0x000000ffff02a224 */ /* 0x000fe200078e0a02 */
[----:B------:R-:W-:-:S05]  /*0390*/  @!P1 LOP3.LUT R2, RZ, R4, RZ, 0x33, !PT ;  /* 0x00000004ff029212 */ /* 0x000fca00078e33ff */
[----:B------:R-:W-:Y:S02]  /*03a0*/  IMAD.SHL.U32 R6, R2, 0x8, RZ ;  /* 0x0000000802067824 */ /* 0x000fe400078e00ff */
[----:B------:R-:W-:-:S03]  /*03b0*/  IMAD.MOV R2, RZ, RZ, -R2 ;  /* 0x000000ffff027224 */ /* 0x000fc600078e0a02 */
[----:B------:R-:W-:Y:S01]  /*03c0*/  LEA.HI.SX32 R3, R3, -R6, 0x1a ;  /* 0x8000000603037211 */ /* 0x000fe200078fd2ff */
[----:B------:R-:W-:-:S03]  /*03d0*/  IMAD R4, R4, R2, R5 ;  /* 0x0000000204047224 */ /* 0x000fc600078e0205 */
[----:B------:R-:W-:Y:S02]  /*03e0*/  VIMNMX R13, R3, 0x8, PT ;  /* 0x00000008030d7848 */ /* 0x000fe40003fe0100 */
[----:B------:R-:W-:Y:S02]  /*03f0*/  IABS R11, R4 ;  /* 0x00000004000b7213 */ /* 0x000fe40000000000 */
[----:B------:R-:W-:-:S04]  /*0400*/  IABS R7, R13 ;  /* 0x0000000d00077213 */ /* 0x000fc80000000000 */
[----:B------:R-:W0:Y:S08]  /*0410*/  I2F.RP R0, R7 ;  /* 0x0000000700007306 */ /* 0x000e300000209400 */
[----:B0-----:R-:W0:Y:S02]  /*0420*/  MUFU.RCP R0, R0 ;  /* 0x0000000000007308 */ /* 0x001e240000001000 */
[----:B0-----:R-:W-:-:S06]  /*0430*/  VIADD R3, R0, 0xffffffe ;  /* 0x0ffffffe00037836 */ /* 0x001fcc0000000000 */
[----:B------:R-:W0:Y:S02]  /*0440*/  F2I.FTZ.U32.TRUNC.NTZ R3, R3 ;  /* 0x0000000300037305 */ /* 0x000e24000021f000 */
[----:B0-----:R-:W-:-:S04]  /*0450*/  IMAD.MOV R10, RZ, RZ, -R3 ;  /* 0x000000ffff0a7224 */ /* 0x001fc800078e0a03 */
[----:B------:R-:W-:Y:S01]  /*0460*/  IMAD.MOV.U32 R2, RZ, RZ, R10 ;  /* 0x000000ffff027224 */ /* 0x000fe200078e000a */
[----:B------:R-:W-:-:S03]  /*0470*/  IABS R10, R13 ;  /* 0x0000000d000a7213 */ /* 0x000fc60000000000 */
[----:B------:R-:W-:Y:S02]  /*0480*/  IMAD R5, R2, R7, RZ ;  /* 0x0000000702057224 */ /* 0x000fe400078e02ff */
[----:B------:R-:W-:Y:S02]  /*0490*/  IMAD.MOV.U32 R2, RZ, RZ, RZ ;  /* 0x000000ffff027224 */ /* 0x000fe400078e00ff */
[----:B------:R-:W-:Y:S02]  /*04a0*/  IMAD.MOV R0, RZ, RZ, -R10 ;  /* 0x000000ffff007224 */ /* 0x000fe400078e0a0a */
[----:B------:R-:W-:Y:S01]  /*04b0*/  IMAD.HI.U32 R2, R3, R5, R2 ;  /* 0x0000000503027227 */ /* 0x000fe200078e0002 */
[----:B------:R-:W-:-:S05]  /*04c0*/  LOP3.LUT R3, R17, 0x3f, RZ, 0xc0, !PT ;  /* 0x0000003f11037812 */ /* 0x000fca00078ec0ff */
        /* <DEDUP_REMOVED lines=8> */
[----:B------:R-:W-:-:S07]  /*0550*/  ISETP.GE.AND P2, PT, R0, RZ, PT ;  /* 0x000000ff0000720c */ /* 0x000fce0003f46270 */
[----:B------:R-:W-:Y:S01]  /*0560*/  @P0 VIADD R2, R2, 0x1 ;  /* 0x0000000102020836 */ /* 0x000fe20000000000 */
[----:B------:R-:W-:-:S05]  /*0570*/  ISETP.GE.AND P0, PT, R92, 0x20, PT ;  /* 0x000000205c00780c */ /* 0x000fca0003f06270 */
[----:B------:R-:W-:Y:S01]  /*0580*/  @!P2 IMAD.MOV R2, RZ, RZ, -R2 ;  /* 0x000000ffff02a224 */ /* 0x000fe200078e0a02 */
[----:B------:R-:W-:-:S05]  /*0590*/  @!P1 LOP3.LUT R2, RZ, R13, RZ, 0x33, !PT ;  /* 0x0000000dff029212 */ /* 0x000fca00078e33ff */
[----:B------:R-:W-:Y:S02]  /*05a0*/  IMAD.MOV R0, RZ, RZ, -R2 ;  /* 0x000000ffff007224 */ /* 0x000fe400078e0a02 */
[----:B------:R-:W-:Y:S02]  /*05b0*/  IMAD.SHL.U32 R14, R2, 0x80, RZ ;  /* 0x00000080020e7824 */ /* 0x000fe400078e00ff */
[----:B------:R-:W-:-:S04]  /*05c0*/  IMAD R0, R13, R0, R4 ;  /* 0x000000000d007224 */ /* 0x000fc800078e0204 */
[----:B------:R-:W-:-:S04]  /*05d0*/  IMAD.IADD R0, R6, 0x1, R0 ;  /* 0x0000000106007824 */ /* 0x000fc800078e0200 */
[----:B------:R-:W-:Y:S01]  /*05e0*/  IMAD R16, R0, 0x40, R3 ;  /* 0x0000004000107824 */ /* 0x000fe200078e0203 */
[----:B------:R-:W-:Y:S06]  /*05f0*/  @!P0 BRA `(.L_x_0) ;  /* 0x0000002400788947 */ /* 0x000fec0003800000 */
[----:B------:R-:W-:Y:S01]  /*0600*/  IABS R12, R8 ;  /* 0x00000008000c7213 */ /* 0x000fe20000000000 */
[----:B------:R-:W-:Y:S01]  /*0610*/  ULDC.64 UR6, c[0x0][0x210] ;  /* 0x0000840000067ab9 */ /* 0x000fe20000000a00 */
[----:B------:R-:W-:Y:S01]  /*0620*/  IABS R2, R9 ;  /* 0x0000000900027213 */ /* 0x000fe20000000000 */
[----:B------:R-:W-:Y:S01]  /*0630*/  ULDC UR5, c[0x0][0x240] ;  /* 0x0000900000057ab9 */ /* 0x000fe20000000800 */
[----:B------:R-:W0:Y:S01]  /*0640*/  I2F.RP R3, R12 ;  /* 0x0000000c00037306 */ /* 0x000e220000209400 */
[----:B------:R-:W-:Y:S01]  /*0650*/  IABS R10, R16 ;  /* 0x00000010000a7213 */ /* 0x000fe20000000000 */
[----:B------:R-:W1:Y:S01]  /*0660*/  LDC R93, c[0x0][0x238] ;  /* 0x00008e00ff5d7b82 */ /* 0x000e620000000800 */
[----:B------:R-:W-:Y:S02]  /*0670*/  ISETP.GE.AND P6, PT, R16, RZ, PT ;  /* 0x000000ff1000720c */ /* 0x000fe40003fc6270 */
[----:B------:R-:W-:Y:S02]  /*0680*/  CS2R R42, SRZ ;  /* 0x00000000002a7805 */ /* 0x000fe4000001ff00 */
[----:B------:R-:W-:-:S02]  /*0690*/  LOP3.LUT R56, R15, 0x18, RZ, 0xfc, !PT ;  /* 0x000000180f387812 */ /* 0x000fc400078efcff */
[----:B------:R-:W-:Y:S02]  /*06a0*/  CS2R R44, SRZ ;  /* 0x00000000002c7805 */ /* 0x000fe4000001ff00 */
[C---:B------:R-:W-:Y:S01]  /*06b0*/  LOP3.LUT R57, R15.reuse, 0x16, RZ, 0xfc, !PT ;  /* 0x000000160f397812 */ /* 0x040fe200078efcff */
[----:B------:R-:W2:Y:S01]  /*06c0*/  I2F.RP R0, R2 ;  /* 0x0000000200007306 */ /* 0x000ea20000209400 */
[C---:B------:R-:W-:Y:S02]  /*06d0*/  LOP3.LUT R58, R15.reuse, 0x14, RZ, 0xfc, !PT ;  /* 0x000000140f3a7812 */ /* 0x040fe400078efcff */
[----:B------:R-:W-:Y:S02]  /*06e0*/  CS2R R46, SRZ ;  /* 0x00000000002e7805 */ /* 0x000fe4000001ff00 */
[----:B------:R-:W-:Y:S02]  /*06f0*/  LOP3.LUT R59, R15, 0x12, RZ, 0xfc, !PT ;  /* 0x000000120f3b7812 */ /* 0x000fe400078efcff */
[----:B------:R-:W-:-:S02]  /*0700*/  CS2R R48, SRZ ;  /* 0x0000000000307805 */ /* 0x000fc4000001ff00 */
[C---:B------:R-:W-:Y:S02]  /*0710*/  LOP3.LUT R60, R15.reuse, 0x10, RZ, 0xfc, !PT ;  /* 0x000000100f3c7812 */ /* 0x040fe400078efcff */
[----:B------:R-:W-:Y:S02]  /*0720*/  CS2R R50, SRZ ;  /* 0x0000000000327805 */ /* 0x000fe4000001ff00 */
[C---:B------:R-:W-:Y:S01]  /*0730*/  LOP3.LUT R61, R15.reuse, 0xc, RZ, 0xfc, !PT ;  /* 0x0000000c0f3d7812 */ /* 0x040fe200078efcff */
[----:B0-----:R-:W0:Y:S01]  /*0740*/  MUFU.RCP R3, R3 ;  /* 0x0000000300037308 */ /* 0x001e220000001000 */
[C---:B------:R-:W-:Y:S02]  /*0750*/  LOP3.LUT R62, R15.reuse, 0xa, RZ, 0xfc, !PT ;  /* 0x0000000a0f3e7812 */ /* 0x040fe400078efcff */
[----:B------:R-:W-:Y:S02]  /*0760*/  CS2R R52, SRZ ;  /* 0x0000000000347805 */ /* 0x000fe4000001ff00 */
[----:B------:R-:W-:-:S02]  /*0770*/  LOP3.LUT R63, R15, 0x8, RZ, 0xfc, !PT ;  /* 0x000000080f3f7812 */ /* 0x000fc400078efcff */
[----:B------:R-:W-:Y:S02]  /*0780*/  CS2R R54, SRZ ;  /* 0x0000000000367805 */ /* 0x000fe4000001ff00 */
[C---:B------:R-:W-:Y:S01]  /*0790*/  LOP3.LUT R64, R15.reuse, 0x6, RZ, 0xfc, !PT ;  /* 0x000000060f407812 */ /* 0x040fe200078efcff */
[----:B------:R-:W-:Y:S01]  /*07a0*/  UMOV UR8, 0x80 ;  /* 0x0000008000087882 */ /* 0x000fe20000000000 */
[C---:B------:R-:W-:Y:S01]  /*07b0*/  LOP3.LUT R65, R15.reuse, 0x4, RZ, 0xfc, !PT ;  /* 0x000000040f417812 */ /* 0x040fe200078efcff */
[----:B--2---:R-:W2:Y:S01]  /*07c0*/  MUFU.RCP R0, R0 ;  /* 0x0000000000007308 */ /* 0x004ea20000001000 */
[----:B------:R-:W-:Y:S01]  /*07d0*/  LOP3.LUT R66, R15, 0x2, RZ, 0xfc, !PT ;  /* 0x000000020f427812 */ /* 0x000fe200078efcff */
[-C--:B-1----:R-:W-:Y:S01]  /*07e0*/  IMAD R56, R56, R93.reuse, RZ ;  /* 0x0000005d38387224 */ /* 0x082fe200078e02ff */
[----:B------:R-:W-:Y:S01]  /*07f0*/  UMOV UR9, 0x40000040 ;  /* 0x4000004000097882 */ /* 0x000fe20000000000 */
[-C--:B------:R-:W-:Y:S01]  /*0800*/  IMAD R57, R57, R93.reuse, RZ ;  /* 0x0000005d39397224 */ /* 0x080fe200078e02ff */
[----:B------:R-:W-:Y:S01]  /*0810*/  UMOV UR10, 0xfffffffe ;  /* 0xfffffffe000a7882 */ /* 0x000fe20000000000 */
[-C--:B------:R-:W-:Y:S01]  /*0820*/  IMAD R58, R58, R93.reuse, RZ ;  /* 0x0000005d3a3a7224 */ /* 0x080fe200078e02ff */
[----:B------:R-:W-:Y:S01]  /*0830*/  UMOV UR11, 0x7fffffdf ;  /* 0x7fffffdf000b7882 */ /* 0x000fe20000000000 */
[-C--:B------:R-:W-:Y:S01]  /*0840*/  IMAD R59, R59, R93.reuse, RZ ;  /* 0x0000005d3b3b7224 */ /* 0x080fe200078e02ff */
[----:B------:R-:W-:Y:S01]  /*0850*/  ULDC UR14, c[0x0][0x230] ;  /* 0x00008c00000e7ab9 */ /* 0x000fe20000000800 */
[----:B0-----:R-:W-:Y:S01]  /*0860*/  VIADD R6, R3, 0xffffffe ;  /* 0x0ffffffe03067836 */ /* 0x001fe20000000000 */
[----:B------:R-:W-:Y:S01]  /*0870*/  SHF.R.U32.HI R3, RZ, 0x5, R17 ;  /* 0x00000005ff037819 */ /* 0x000fe20000011611 */
[----:B------:R-:W-:-:S02]  /*0880*/  IMAD R60, R60, R93, RZ ;  /* 0x0000005d3c3c7224 */ /* 0x000fc400078e02ff */
[----:B------:R0:W1:Y:S01]  /*0890*/  F2I.FTZ.U32.TRUNC.NTZ R7, R6 ;  /* 0x0000000600077305 */ /* 0x000062000021f000 */
[----:B------:R-:W-:Y:S01]  /*08a0*/  SGXT.U32 R3, R3, 0x2 ;  /* 0x000000020303781a */ /* 0x000fe20000000000 */
[-C--:B------:R-:W-:Y:S02]  /*08b0*/  IMAD R61, R61, R93.reuse, RZ ;  /* 0x0000005d3d3d7224 */ /* 0x080fe400078e02ff */
[----:B--2---:R-:W-:Y:S01]  /*08c0*/  VIADD R4, R0, 0xffffffe ;  /* 0x0ffffffe00047836 */ /* 0x004fe20000000000 */
[----:B------:R-:W-:Y:S01]  /*08d0*/  LOP3.LUT R0, R14, UR4, R3, 0xfe, !PT ;  /* 0x000000040e007c12 */ /* 0x000fe2000f8efe03 */
[----:B------:R-:W-:Y:S01]  /*08e0*/  ULDC UR4, c[0x0][0x234] ;  /* 0x00008d0000047ab9 */ /* 0x000fe20000000800 */
[-C--:B------:R-:W-:Y:S01]  /*08f0*/  IMAD R62, R62, R93.reuse, RZ ;  /* 0x0000005d3e3e7224 */ /* 0x080fe200078e02ff */
[----:B------:R2:W3:Y:S01]  /*0900*/  F2I.FTZ.U32.TRUNC.NTZ R5, R4 ;  /* 0x0000000400057305 */ /* 0x0004e2000021f000 */
[----:B0-----:R-:W-:Y:S01]  /*0910*/  IMAD.MOV.U32 R6, RZ, RZ, RZ ;  /* 0x000000ffff067224 */ /* 0x001fe200078e00ff */
[C---:B------:R-:W-:Y:S01]  /*0920*/  LOP3.LUT R20, R0.reuse, 0x24, RZ, 0xfc, !PT ;  /* 0x0000002400147812 */ /* 0x040fe200078efcff */
[-C--:B------:R-:W-:Y:S01]  /*0930*/  IMAD R63, R63, R93.reuse, RZ ;  /* 0x0000005d3f3f7224 */ /* 0x080fe200078e02ff */
[----:B------:R-:W-:Y:S01]  /*0940*/  LOP3.LUT R22, R0, 0x20, RZ, 0xfc, !PT ;  /* 0x0000002000167812 */ /* 0x000fe200078efcff */
[-C--:B------:R-:W-:Y:S01]  /*0950*/  IMAD R64, R64, R93.reuse, RZ ;  /* 0x0000005d40407224 */ /* 0x080fe200078e02ff */
[C---:B------:R-:W-:Y:S01]  /*0960*/  LOP3.LUT R24, R0.reuse, 0x1c, RZ, 0xfc, !PT ;  /* 0x0000001c00187812 */ /* 0x040fe200078efcff */
[--C-:B-1----:R-:W-:Y:S01]  /*0970*/  IMAD.MOV R11, RZ, RZ, -R7.reuse ;  /* 0x000000ffff0b7224 */ /* 0x102fe200078e0a07 */
[----:B------:R-:W-:Y:S01]  /*0980*/  LOP3.LUT R26, R0, 0x18, RZ, 0xfc, !PT ;  /* 0x00000018001a7812 */ /* 0x000fe200078efcff */
[-C--:B------:R-:W-:Y:S01]  /*0990*/  IMAD R65, R65, R93.reuse, RZ ;  /* 0x0000005d41417224 */ /* 0x080fe200078e02ff */
[----:B------:R-:W-:Y:S01]  /*09a0*/  IABS R25, R24 ;  /* 0x0000001800197213 */ /* 0x000fe20000000000 */
[----:B------:R-:W-:Y:S01]  /*09b0*/  IMAD R11, R11, R12, RZ ;  /* 0x0000000c0b0b7224 */ /* 0x000fe200078e02ff */
[----:B------:R-:W-:Y:S01]  /*09c0*/  IABS R27, R26 ;  /* 0x0000001a001b7213 */ /* 0x000fe20000000000 */
[----:B------:R-:W-:Y:S01]  /*09d0*/  IMAD R66, R66, R93, RZ ;  /* 0x0000005d42427224 */ /* 0x000fe200078e02ff */
[C---:B------:R-:W-:Y:S01]  /*09e0*/  LOP3.LUT R28, R0.reuse, 0x10, RZ, 0xfc, !PT ;  /* 0x00000010001c7812 */ /* 0x040fe200078efcff */
[----:B------:R-:W-:Y:S01]  /*09f0*/  IMAD.HI.U32 R7, R7, R11, R6 ;  /* 0x0000000b07077227 */ /* 0x000fe200078e0006 */
[----:B------:R-:W-:-:S02]  /*0a00*/  LOP3.LUT R6, R0, 0x3c, RZ, 0xfc, !PT ;  /* 0x0000003c00067812 */ /* 0x000fc400078efcff */
[----:B------:R-:W-:Y:S01]  /*0a10*/  IABS R31, R28 ;  /* 0x0000001c001f7213 */ /* 0x000fe20000000000 */
[----:B------:R-:W-:Y:S01]  /*0a20*/  IMAD.MOV.U32 R11, RZ, RZ, R10 ;  /* 0x000000ffff0b7224 */ /* 0x000fe200078e000a */
[----:B--2---:R-:W-:Y:S01]  /*0a30*/  IABS R4, R6 ;  /* 0x0000000600047213 */ /* 0x004fe20000000000 */
[----:B---3--:R-:W-:Y:S01]  /*0a40*/  IMAD.MOV R3, RZ, RZ, -R5 ;  /* 0x000000ffff037224 */ /* 0x008fe200078e0a05 */
[----:B------:R-:W-:Y:S01]  /*0a50*/  ISETP.GE.AND P1, PT, R6, RZ, PT ;  /* 0x000000ff0600720c */ /* 0x000fe20003f26270 */
[----:B------:R-:W-:Y:S01]  /*0a60*/  IMAD.HI.U32 R7, R7, R11, RZ ;  /* 0x0000000b07077227 */ /* 0x000fe200078e00ff */
[C---:B------:R-:W-:Y:S02]  /*0a70*/  LOP3.LUT R6, R0.reuse, 0x34, RZ, 0xfc, !PT ;  /* 0x0000003400067812 */ /* 0x040fe400078efcff */
[----:B------:R-:W-:Y:S01]  /*0a80*/  LOP3.LUT R10, R0, 0x2c, RZ, 0xfc, !PT ;  /* 0x0000002c000a7812 */ /* 0x000fe200078efcff */
[----:B------:R-:W-:Y:S01]  /*0a90*/  IMAD.MOV R7, RZ, RZ, -R7 ;  /* 0x000000ffff077224 */ /* 0x000fe200078e0a07 */
[----:B------:R-:W-:Y:S01]  /*0aa0*/  IABS R19, R6 ;  /* 0x0000000600137213 */ /* 0x000fe20000000000 */
[----:B------:R-:W-:Y:S01]  /*0ab0*/  IMAD R3, R3, R2, RZ ;  /* 0x0000000203037224 */ /* 0x000fe200078e02ff */
[----:B------:R-:W-:Y:S01]  /*0ac0*/  ISETP.GE.AND P4, PT, R6, RZ, PT ;  /* 0x000000ff0600720c */ /* 0x000fe20003f86270 */
[----:B------:R-:W-:Y:S01]  /*0ad0*/  IMAD R11, R12, R7, R11 ;  /* 0x000000070c0b7224 */ /* 0x000fe200078e020b */
[----:B------:R-:W-:Y:S01]  /*0ae0*/  IABS R23, R10 ;  /* 0x0000000a00177213 */ /* 0x000fe20000000000 */
[----:B------:R-:W-:Y:S01]  /*0af0*/  IMAD.MOV.U32 R7, RZ, RZ, R4 ;  /* 0x000000ffff077224 */ /* 0x000fe200078e0004 */
[----:B------:R-:W-:Y:S01]  /*0b00*/  LOP3.LUT R32, R0, 0x8, RZ, 0xfc, !PT ;  /* 0x0000000800207812 */ /* 0x000fe200078efcff */
[----:B------:R-:W-:Y:S01]  /*0b10*/  IMAD.MOV.U32 R4, RZ, RZ, RZ ;  /* 0x000000ffff047224 */ /* 0x000fe200078e00ff */
[----:B------:R-:W-:Y:S01]  /*0b20*/  ISETP.GT.U32.AND P0, PT, R12, R11, PT ;  /* 0x0000000b0c00720c */ /* 0x000fe20003f04070 */
[----:B------:R-:W-:Y:S01]  /*0b30*/  IMAD.SHL.U32 R67, R93, 0x20, RZ ;  /* 0x000000205d437824 */ /* 0x000fe200078e00ff */
[----:B------:R-:W-:Y:S01]  /*0b40*/  LOP3.LUT R30, R0, 0xc, RZ, 0xfc, !PT ;  /* 0x0000000c001e7812 */ /* 0x000fe200078efcff */
[----:B------:R-:W-:Y:S01]  /*0b50*/  IMAD.HI.U32 R4, R5, R3, R4 ;  /* 0x0000000305047227 */ /* 0x000fe200078e0004 */
[----:B------:R-:W-:-:S02]  /*0b60*/  SHF.R.S32.HI R3, RZ, 0x1f, R92 ;  /* 0x0000001fff037819 */ /* 0x000fc4000001145c */
[----:B------:R-:W-:Y:S02]  /*0b70*/  IABS R35, R32 ;  /* 0x0000002000237213 */ /* 0x000fe40000000000 */
[----:B------:R-:W-:Y:S01]  /*0b80*/  LEA.HI R92, R3, R92, RZ, 0x5 ;  /* 0x0000005c035c7211 */ /* 0x000fe200078f28ff */
[----:B------:R-:W-:Y:S01]  /*0b90*/  IMAD.HI.U32 R5, R4, R7, RZ ;  /* 0x0000000704057227 */ /* 0x000fe200078e00ff */
[----:B------:R-:W-:Y:S02]  /*0ba0*/  IABS R33, R30 ;  /* 0x0000001e00217213 */ /* 0x000fe40000000000 */
[----:B------:R-:W-:Y:S01]  /*0bb0*/  IABS R39, R0 ;  /* 0x0000000000277213 */ /* 0x000fe20000000000 */
[----:B------:R-:W-:Y:S01]  /*0bc0*/  @!P0 IMAD.IADD R11, R11, 0x1, -R12 ;  /* 0x000000010b0b8824 */ /* 0x000fe200078e0a0c */
[----:B------:R-:W-:Y:S01]  /*0bd0*/  ISETP.GE.AND P0, PT, R10, RZ, PT ;  /* 0x000000ff0a00720c */ /* 0x000fe20003f06270 */
[----:B------:R-:W-:Y:S01]  /*0be0*/  IMAD.MOV R5, RZ, RZ, -R5 ;  /* 0x000000ffff057224 */ /* 0x000fe200078e0a05 */
[----:B------:R-:W-:Y:S01]  /*0bf0*/  SHF.R.S32.HI R92, RZ, 0x5, R92 ;  /* 0x00000005ff5c7819 */ /* 0x000fe2000001145c */
[----:B------:R-:W-:Y:S01]  /*0c00*/  IMAD.HI.U32 R6, R4, R19, RZ ;  /* 0x0000001304067227 */ /* 0x000fe200078e00ff */
[----:B------:R-:W-:-:S03]  /*0c10*/  ISETP.GT.U32.AND P5, PT, R12, R11, PT ;  /* 0x0000000b0c00720c */ /* 0x000fc60003fa4070 */
[----:B------:R-:W-:Y:S01]  /*0c20*/  IMAD R3, R2, R5, R7 ;  /* 0x0000000502037224 */ /* 0x000fe200078e0207 */
[C---:B------:R-:W-:Y:S01]  /*0c30*/  LOP3.LUT R5, R0.reuse, 0x38, RZ, 0xfc, !PT ;  /* 0x0000003800057812 */ /* 0x040fe200078efcff */
[----:B------:R-:W-:Y:S01]  /*0c40*/  IMAD.MOV R6, RZ, RZ, -R6 ;  /* 0x000000ffff067224 */ /* 0x000fe200078e0a06 */
[----:B------:R-:W-:Y:S01]  /*0c50*/  LOP3.LUT R7, R0, 0x30, RZ, 0xfc, !PT ;  /* 0x0000003000077812 */ /* 0x000fe200078efcff */
[----:B------:R-:W-:Y:S01]  /*0c60*/  IMAD.HI.U32 R10, R4, R23, RZ ;  /* 0x00000017040a7227 */ /* 0x000fe200078e00ff */
[----:B------:R-:W-:Y:S02]  /*0c70*/  IABS R13, R5 ;  /* 0x00000005000d7213 */ /* 0x000fe40000000000 */
[----:B------:R-:W-:Y:S01]  /*0c80*/  ISETP.GE.AND P3, PT, R5, RZ, PT ;  /* 0x000000ff0500720c */ /* 0x000fe20003f66270 */
[----:B------:R-:W-:Y:S01]  /*0c90*/  IMAD.MOV R10, RZ, RZ, -R10 ;  /* 0x000000ffff0a7224 */ /* 0x000fe200078e0a0a */
[----:B------:R-:W-:Y:S01]  /*0ca0*/  IABS R21, R7 ;  /* 0x0000000700157213 */ /* 0x000fe20000000000 */
[----:B------:R-:W-:Y:S01]  /*0cb0*/  @!P5 IMAD.IADD R11, R11, 0x1, -R12 ;  /* 0x000000010b0bd824 */ /* 0x000fe200078e0a0c */
[----:B------:R-:W-:Y:S01]  /*0cc0*/  ISETP.NE.AND P5, PT, R8, RZ, PT ;  /* 0x000000ff0800720c */ /* 0x000fe20003fa5270 */
[----:B------:R-:W-:Y:S01]  /*0cd0*/  IMAD.HI.U32 R5, R4, R13, RZ ;  /* 0x0000000d04057227 */ /* 0x000fe200078e00ff */
[----:B------:R-:W-:-:S03]  /*0ce0*/  ISETP.GE.AND P2, PT, R7, RZ, PT ;  /* 0x000000ff0700720c */ /* 0x000fc60003f46270 */
[----:B------:R-:W-:Y:S02]  /*0cf0*/  IMAD.MOV.U32 R12, RZ, RZ, R11 ;  /* 0x000000ffff0c7224 */ /* 0x000fe400078e000b */
[----:B------:R-:W-:Y:S02]  /*0d00*/  IMAD.MOV R5, RZ, RZ, -R5 ;  /* 0x000000ffff057224 */ /* 0x000fe400078e0a05 */
[----:B------:R-:W-:Y:S02]  /*0d10*/  @!P6 IMAD.MOV R12, RZ, RZ, -R12 ;  /* 0x000000ffff0ce224 */ /* 0x000fe400078e0a0c */
[----:B------:R-:W-:Y:S02]  /*0d20*/  IMAD R5, R2, R5, R13 ;  /* 0x0000000502057224 */ /* 0x000fe400078e020d */
[----:B------:R-:W-:Y:S01]  /*0d30*/  @!P5 LOP3.LUT R12, RZ, R8, RZ, 0x33, !PT ;  /* 0x00000008ff0cd212 */ /* 0x000fe200078e33ff */
[----:B------:R-:W-:Y:S01]  /*0d40*/  IMAD.HI.U32 R7, R4, R21, RZ ;  /* 0x0000001504077227 */ /* 0x000fe200078e00ff */
[----:B------:R-:W-:-:S02]  /*0d50*/  ISETP.GT.U32.AND P5, PT, R2, R3, PT ;  /* 0x000000030200720c */ /* 0x000fc40003fa4070 */
[C---:B------:R-:W-:Y:S01]  /*0d60*/  ISETP.GT.U32.AND P6, PT, R2.reuse, R5, PT ;  /* 0x000000050200720c */ /* 0x040fe20003fc4070 */
[----:B------:R-:W-:Y:S02]  /*0d70*/  IMAD.MOV R18, RZ, RZ, -R7 ;  /* 0x000000ffff127224 */ /* 0x000fe400078e0a07 */
[C---:B------:R-:W-:Y:S02]  /*0d80*/  IMAD R7, R2.reuse, R6, R19 ;  /* 0x0000000602077224 */ /* 0x040fe400078e0213 */
[----:B------:R-:W-:Y:S01]  /*0d90*/  IMAD R11, R2, R18, R21 ;  /* 0x00000012020b7224 */ /* 0x000fe200078e0215 */
[----:B------:R-:W-:Y:S01]  /*0da0*/  LOP3.LUT R18, R0, 0x28, RZ, 0xfc, !PT ;  /* 0x0000002800127812 */ /* 0x000fe200078efcff */
[----:B------:R-:W-:Y:S01]  /*0db0*/  IMAD R13, R2, R10, R23 ;  /* 0x0000000a020d7224 */ /* 0x000fe200078e0217 */
[----:B------:R-:W-:Y:S01]  /*0dc0*/  IABS R21, R20 ;  /* 0x0000001400157213 */ /* 0x000fe20000000000 */
[----:B------:R-:W-:Y:S01]  /*0dd0*/  IMAD R12, R12, UR4, RZ ;  /* 0x000000040c0c7c24 */ /* 0x000fe2000f8e02ff */
[----:B------:R-:W-:Y:S01]  /*0de0*/  IABS R19, R18 ;  /* 0x0000001200137213 */ /* 0x000fe20000000000 */
[--C-:B------:R-:W-:Y:S01]  /*0df0*/  @!P5 IMAD.IADD R3, R3, 0x1, -R2.reuse ;  /* 0x000000010303d824 */ /* 0x100fe200078e0a02 */
[----:B------:R-:W-:Y:S01]  /*0e00*/  IABS R23, R22 ;  /* 0x0000001600177213 */ /* 0x000fe20000000000 */
[----:B------:R-:W-:Y:S01]  /*0e10*/  @!P6 IMAD.IADD R5, R5, 0x1, -R2 ;  /* 0x000000010505e824 */ /* 0x000fe200078e0a02 */
[----:B------:R-:W-:Y:S01]  /*0e20*/  USHF.R.U32.HI UR4, URZ, 0x4, UR12 ;  /* 0x000000043f047899 */ /* 0x000fe2000801160c */
[----:B------:R-:W-:Y:S01]  /*0e30*/  IMAD.HI.U32 R6, R4, R19, RZ ;  /* 0x0000001304067227 */ /* 0x000fe200078e00ff */
[----:B------:R-:W-:-:S02]  /*0e40*/  ISETP.GT.U32.AND P5, PT, R2, R3, PT ;  /* 0x000000030200720c */ /* 0x000fc40003fa4070 */
[----:B------:R-:W-:Y:S01]  /*0e50*/  ISETP.GT.U32.AND P6, PT, R2, R5, PT ;  /* 0x000000050200720c */ /* 0x000fe20003fc4070 */
[----:B------:R-:W-:Y:S01]  /*0e60*/  IMAD.HI.U32 R8, R4, R21, RZ ;  /* 0x0000001504087227 */ /* 0x000fe200078e00ff */
[----:B------:R-:W-:-:S03]  /*0e70*/  USGXT.U32 UR4, UR4, 0xe ;  /* 0x0000000e0404789a */ /* 0x000fc60008000000 */
[----:B------:R-:W-:-:S04]  /*0e80*/  IMAD.HI.U32 R10, R4, R23, RZ ;  /* 0x00000017040a7227 */ /* 0x000fc800078e00ff */
[----:B------:R-:W-:Y:S02]  /*0e90*/  IMAD.MOV R6, RZ, RZ, -R6 ;  /* 0x000000ffff067224 */ /* 0x000fe400078e0a06 */
[--C-:B------:R-:W-:Y:S01]  /*0ea0*/  @!P5 IMAD.IADD R3, R3, 0x1, -R2.reuse ;  /* 0x000000010303d824 */ /* 0x100fe200078e0a02 */
[C---:B------:R-:W-:Y:S01]  /*0eb0*/  ISETP.GT.U32.AND P5, PT, R2.reuse, R7, PT ;  /* 0x000000070200720c */ /* 0x040fe20003fa4070 */
[----:B------:R-:W-:Y:S01]  /*0ec0*/  @!P6 IMAD.IADD R5, R5, 0x1, -R2 ;  /* 0x000000010505e824 */ /* 0x000fe200078e0a02 */
[C---:B------:R-:W-:Y:S01]  /*0ed0*/  ISETP.GT.U32.AND P6, PT, R2.reuse, R11, PT ;  /* 0x0000000b0200720c */ /* 0x040fe20003fc4070 */
[----:B------:R-:W-:Y:S02]  /*0ee0*/  IMAD.MOV R8, RZ, RZ, -R8 ;  /* 0x000000ffff087224 */ /* 0x000fe400078e0a08 */
[----:B------:R-:W-:Y:S02]  /*0ef0*/  IMAD.MOV R10, RZ, RZ, -R10 ;  /* 0x000000ffff0a7224 */ /* 0x000fe400078e0a0a */
[----:B------:R-:W-:-:S02]  /*0f00*/  IMAD R19, R2, R6, R19 ;  /* 0x0000000602137224 */ /* 0x000fc400078e0213 */
[C---:B------:R-:W-:Y:S02]  /*0f10*/  IMAD R21, R2.reuse, R8, R21 ;  /* 0x0000000802157224 */ /* 0x040fe400078e0215 */
[----:B------:R-:W-:Y:S01]  /*0f20*/  @!P1 IMAD.MOV R3, RZ, RZ, -R3 ;  /* 0x000000ffff039224 */ /* 0x000fe200078e0a03 */
[----:B------:R-:W-:Y:S01]  /*0f30*/  ISETP.GT.U32.AND P1, PT, R2, R13, PT ;  /* 0x0000000d0200720c */ /* 0x000fe20003f24070 */
[--C-:B------:R-:W-:Y:S02]  /*0f40*/  @!P5 IMAD.IADD R7, R7, 0x1, -R2.reuse ;  /* 0x000000010707d824 */ /* 0x100fe400078e0a02 */
[----:B------:R-:W-:Y:S02]  /*0f50*/  @!P6 IMAD.IADD R11, R11, 0x1, -R2 ;  /* 0x000000010b0be824 */ /* 0x000fe400078e0a02 */
[----:B------:R-:W-:Y:S01]  /*0f60*/  IMAD.HI.U32 R6, R4, R25, RZ ;  /* 0x0000001904067227 */ /* 0x000fe200078e00ff */
[C---:B------:R-:W-:Y:S02]  /*0f70*/  ISETP.GT.U32.AND P5, PT, R2.reuse, R7, PT ;  /* 0x000000070200720c */ /* 0x040fe40003fa4070 */
[----:B------:R-:W-:Y:S01]  /*0f80*/  ISETP.GT.U32.AND P6, PT, R2, R11, PT ;  /* 0x0000000b0200720c */ /* 0x000fe20003fc4070 */
[----:B------:R-:W-:-:S04]  /*0f90*/  IMAD.HI.U32 R8, R4, R27, RZ ;  /* 0x0000001b04087227 */ /* 0x000fc800078e00ff */
[----:B------:R-:W-:Y:S01]  /*0fa0*/  IMAD R23, R2, R10, R23 ;  /* 0x0000000a02177224 */ /* 0x000fe200078e0217 */
[----:B------:R-:W-:Y:S01]  /*0fb0*/  LOP3.LUT R10, R0, 0x14, RZ, 0xfc, !PT ;  /* 0x00000014000a7812 */ /* 0x000fe200078efcff */
[----:B------:R-:W-:Y:S01]  /*0fc0*/  @!P3 IMAD.MOV R5, RZ, RZ, -R5 ;  /* 0x000000ffff05b224 */ /* 0x000fe200078e0a05 */
[C---:B------:R-:W-:Y:S01]  /*0fd0*/  ISETP.GT.U32.AND P3, PT, R2.reuse, R19, PT ;  /* 0x000000130200720c */ /* 0x040fe20003f64070 */
[----:B------:R-:W-:Y:S01]  /*0fe0*/  IMAD.MOV R6, RZ, RZ, -R6 ;  /* 0x000000ffff067224 */ /* 0x000fe200078e0a06 */
[----:B------:R-:W-:Y:S01]  /*0ff0*/  IABS R29, R10 ;  /* 0x0000000a001d7213 */ /* 0x000fe20000000000 */
[----:B------:R-:W-:Y:S01]  /*1000*/  @!P5 IMAD.IADD R7, R7, 0x1, -R2 ;  /* 0x000000010707d824 */ /* 0x000fe200078e0a02 */
[C---:B------:R-:W-:Y:S01]  /*1010*/  ISETP.GT.U32.AND P5, PT, R2.reuse, R21, PT ;  /* 0x000000150200720c */ /* 0x040fe20003fa4070 */
[----:B------:R-:W-:Y:S02]  /*1020*/  IMAD.MOV R8, RZ, RZ, -R8 ;  /* 0x000000ffff087224 */ /* 0x000fe400078e0a08 */
[----:B------:R-:W-:Y:S01]  /*1030*/  @!P6 IMAD.IADD R11, R11, 0x1, -R2 ;  /* 0x000000010b0be824 */ /* 0x000fe200078e0a02 */
[C---:B------:R-:W-:Y:S01]  /*1040*/  ISETP.GT.U32.AND P6, PT, R2.reuse, R23, PT ;  /* 0x000000170200720c */ /* 0x040fe20003fc4070 */
[----:B------:R-:W-:-:S02]  /*1050*/  IMAD R25, R2, R6, R25 ;  /* 0x0000000602197224 */ /* 0x000fc400078e0219 */
[----:B------:R-:W-:Y:S02]  /*1060*/  IMAD R27, R2, R8, R27 ;  /* 0x00000008021b7224 */ /* 0x000fe400078e021b */
[----:B------:R-:W-:-:S04]  /*1070*/  IMAD.HI.U32 R8, R4, R31, RZ ;  /* 0x0000001f04087227 */ /* 0x000fc800078e00ff */
[----:B------:R-:W-:Y:S01]  /*1080*/  @!P1 IMAD.IADD R13, R13, 0x1, -R2 ;  /* 0x000000010d0d9824 */ /* 0x000fe200078e0a02 */
[----:B------:R-:W-:Y:S01]  /*1090*/  ISETP.GT.U32.AND P1, PT, R2, R25, PT ;  /* 0x000000190200720c */ /* 0x000fe20003f24070 */
[----:B------:R-:W-:-:S04]  /*10a0*/  IMAD.HI.U32 R6, R4, R29, RZ ;  /* 0x0000001d04067227 */ /* 0x000fc800078e00ff */
[----:B------:R-:W-:Y:S02]  /*10b0*/  IMAD.MOV R8, RZ, RZ, -R8 ;  /* 0x000000ffff087224 */ /* 0x000fe400078e0a08 */
[--C-:B------:R-:W-:Y:S01]  /*10c0*/  @!P3 IMAD.IADD R19, R19, 0x1, -R2.reuse ;  /* 0x000000011313b824 */ /* 0x100fe200078e0a02 */
[C---:B------:R-:W-:Y:S01]  /*10d0*/  ISETP.GT.U32.AND P3, PT, R2.reuse, R27, PT ;  /* 0x0000001b0200720c */ /* 0x040fe20003f64070 */
[----:B------:R-:W-:Y:S02]  /*10e0*/  @!P5 IMAD.IADD R21, R21, 0x1, -R2 ;  /* 0x000000011515d824 */ /* 0x000fe400078e0a02 */
[----:B------:R-:W-:Y:S01]  /*10f0*/  IMAD.MOV R6, RZ, RZ, -R6 ;  /* 0x000000ffff067224 */ /* 0x000fe200078e0a06 */
[C---:B------:R-:W-:Y:S01]  /*1100*/  ISETP.GT.U32.AND P5, PT, R2.reuse, R19, PT ;  /* 0x000000130200720c */ /* 0x040fe20003fa4070 */
[----:B------:R-:W-:Y:S02]  /*1110*/  IMAD R31, R2, R8, R31 ;  /* 0x00000008021f7224 */ /* 0x000fe400078e021f */
[----:B------:R-:W-:-:S04]  /*1120*/  IMAD.HI.U32 R8, R4, R35, RZ ;  /* 0x0000002304087227 */ /* 0x000fc800078e00ff */
[----:B------:R-:W-:Y:S01]  /*1130*/  @!P4 IMAD.MOV R7, RZ, RZ, -R7 ;  /* 0x000000ffff07c224 */ /* 0x000fe200078e0a07 */
[C---:B------:R-:W-:Y:S01]  /*1140*/  ISETP.GT.U32.AND P4, PT, R2.reuse, R13, PT ;  /* 0x0000000d0200720c */ /* 0x040fe20003f84070 */
[----:B------:R-:W-:Y:S01]  /*1150*/  @!P6 IMAD.IADD R23, R23, 0x1, -R2 ;  /* 0x000000011717e824 */ /* 0x000fe200078e0a02 */
[C---:B------:R-:W-:Y:S01]  /*1160*/  ISETP.GT.U32.AND P6, PT, R2.reuse, R21, PT ;  /* 0x000000150200720c */ /* 0x040fe20003fc4070 */
[----:B------:R-:W-:Y:S02]  /*1170*/  IMAD R29, R2, R6, R29 ;  /* 0x00000006021d7224 */ /* 0x000fe400078e021d */
[----:B------:R-:W-:-:S04]  /*1180*/  IMAD.HI.U32 R6, R4, R33, RZ ;  /* 0x0000002104067227 */ /* 0x000fc800078e00ff */
[----:B------:R-:W-:Y:S02]  /*1190*/  IMAD.MOV R8, RZ, RZ, -R8 ;  /* 0x000000ffff087224 */ /* 0x000fe400078e0a08 */
[----:B------:R-:W-:Y:S02]  /*11a0*/  IMAD.MOV R6, RZ, RZ, -R6 ;  /* 0x000000ffff067224 */ /* 0x000fe400078e0a06 */
[----:B------:R-:W-:Y:S01]  /*11b0*/  IMAD R35, R2, R8, R35 ;  /* 0x0000000802237224 */ /* 0x000fe200078e0223 */
[----:B------:R-:W-:Y:S01]  /*11c0*/  LOP3.LUT R8, R0, 0x4, RZ, 0xfc, !PT ;  /* 0x0000000400087812 */ /* 0x000fe200078efcff */
[--C-:B------:R-:W-:Y:S01]  /*11d0*/  @!P1 IMAD.IADD R25, R25, 0x1, -R2.reuse ;  /* 0x0000000119199824 */ /* 0x100fe200078e0a02 */
[C---:B------:R-:W-:Y:S01]  /*11e0*/  ISETP.GT.U32.AND P1, PT, R2.reuse, R23, PT ;  /* 0x000000170200720c */ /* 0x040fe20003f24070 */
[----:B------:R-:W-:Y:S01]  /*11f0*/  IMAD R33, R2, R6, R33 ;  /* 0x0000000602217224 */ /* 0x000fe200078e0221 */
[----:B------:R-:W-:Y:S01]  /*1200*/  IABS R37, R8 ;  /* 0x0000000800257213 */ /* 0x000fe20000000000 */
[----:B------:R-:W-:-:S02]  /*1210*/  @!P3 IMAD.IADD R27, R27, 0x1, -R2 ;  /* 0x000000011b1bb824 */ /* 0x000fc400078e0a02 */
[----:B------:R-:W-:Y:S01]  /*1220*/  @!P2 IMAD.MOV R11, RZ, RZ, -R11 ;  /* 0x000000ffff0ba224 */ /* 0x000fe200078e0a0b */
[----:B------:R-:W-:Y:S01]  /*1230*/  ISETP.GT.U32.AND P2, PT, R2, R25, PT ;  /* 0x000000190200720c */ /* 0x000fe20003f44070 */
[----:B------:R-:W-:Y:S01]  /*1240*/  IMAD.HI.U32 R6, R4, R39, RZ ;  /* 0x0000002704067227 */ /* 0x000fe200078e00ff */
[----:B------:R-:W-:-:S03]  /*1250*/  ISETP.GT.U32.AND P3, PT, R2, R27, PT ;  /* 0x0000001b0200720c */ /* 0x000fc60003f64070 */
[--C-:B------:R-:W-:Y:S01]  /*1260*/  @!P4 IMAD.IADD R13, R13, 0x1, -R2.reuse ;  /* 0x000000010d0dc824 */ /* 0x100fe200078e0a02 */
[C---:B------:R-:W-:Y:S01]  /*1270*/  ISETP.GT.U32.AND P4, PT, R2.reuse, R29, PT ;  /* 0x0000001d0200720c */ /* 0x040fe20003f84070 */
[--C-:B------:R-:W-:Y:S01]  /*1280*/  @!P5 IMAD.IADD R19, R19, 0x1, -R2.reuse ;  /* 0x000000011313d824 */ /* 0x100fe200078e0a02 */
[C---:B------:R-:W-:Y:S01]  /*1290*/  ISETP.GT.U32.AND P5, PT, R2.reuse, R31, PT ;  /* 0x0000001f0200720c */ /* 0x040fe20003fa4070 */
[----:B------:R-:W-:Y:S01]  /*12a0*/  @!P6 IMAD.IADD R21, R21, 0x1, -R2 ;  /* 0x000000011515e824 */ /* 0x000fe200078e0a02 */
[----:B------:R-:W-:Y:S01]  /*12b0*/  ISETP.GT.U32.AND P6, PT, R2, R33, PT ;  /* 0x000000210200720c */ /* 0x000fe20003fc4070 */
[----:B------:R-:W-:Y:S02]  /*12c0*/  IMAD.MOV R6, RZ, RZ, -R6 ;  /* 0x000000ffff067224 */ /* 0x000fe400078e0a06 */
[----:B------:R-:W-:-:S04]  /*12d0*/  IMAD.HI.U32 R4, R4, R37, RZ ;  /* 0x0000002504047227 */ /* 0x000fc800078e00ff */
[C---:B------:R-:W-:Y:S01]  /*12e0*/  IMAD R39, R2.reuse, R6, R39 ;  /* 0x0000000602277224 */ /* 0x040fe200078e0227 */
[----:B------:R-:W-:Y:S01]  /*12f0*/  SHF.R.S32.HI R6, RZ, 0x6, R17 ;  /* 0x00000006ff067819 */ /* 0x000fe20000011411 */
[----:B------:R-:W-:Y:S02]  /*1300*/  IMAD.MOV R4, RZ, RZ, -R4 ;  /* 0x000000ffff047224 */ /* 0x000fe400078e0a04 */
[--C-:B------:R-:W-:Y:S01]  /*1310*/  @!P1 IMAD.IADD R23, R23, 0x1, -R2.reuse ;  /* 0x0000000117179824 */ /* 0x100fe200078e0a02 */
[C---:B------:R-:W-:Y:S01]  /*1320*/  ISETP.GT.U32.AND P1, PT, R2.reuse, R39, PT ;  /* 0x000000270200720c */ /* 0x040fe20003f24070 */
[----:B------:R-:W-:Y:S01]  /*1330*/  IMAD R37, R2, R4, R37 ;  /* 0x0000000402257224 */ /* 0x000fe200078e0225 */
[----:B------:R-:W-:Y:S01]  /*1340*/  SGXT R6, R6, 0x1 ;  /* 0x000000010606781a */ /* 0x000fe20000000200 */
[--C-:B------:R-:W-:Y:S01]  /*1350*/  @!P2 IMAD.IADD R25, R25, 0x1, -R2.reuse ;  /* 0x000000011919a824 */ /* 0x100fe200078e0a02 */
[----:B------:R-:W-:Y:S01]  /*1360*/  ISETP.GT.U32.AND P2, PT, R2, R35, PT ;  /* 0x000000230200720c */ /* 0x000fe20003f44070 */
[--C-:B------:R-:W-:Y:S01]  /*1370*/  @!P3 IMAD.IADD R27, R27, 0x1, -R2.reuse ;  /* 0x000000011b1bb824 */ /* 0x100fe200078e0a02 */
[----:B------:R-:W-:Y:S01]  /*1380*/  ISETP.GE.AND P3, PT, R18, RZ, PT ;  /* 0x000000ff1200720c */ /* 0x000fe20003f66270 */
[--C-:B------:R-:W-:Y:S01]  /*1390*/  @!P4 IMAD.IADD R29, R29, 0x1, -R2.reuse ;  /* 0x000000011d1dc824 */ /* 0x100fe200078e0a02 */
[----:B------:R-:W-:Y:S01]  /*13a0*/  ISETP.GT.U32.AND P4, PT, R2, R37, PT ;  /* 0x000000250200720c */ /* 0x000fe20003f84070 */
[--C-:B------:R-:W-:Y:S01]  /*13b0*/  @!P5 IMAD.IADD R31, R31, 0x1, -R2.reuse ;  /* 0x000000011f1fd824 */ /* 0x100fe200078e0a02 */
[----:B------:R-:W-:Y:S01]  /*13c0*/  ISETP.GE.AND P5, PT, R20, RZ, PT ;  /* 0x000000ff1400720c */ /* 0x000fe20003fa6270 */
[--C-:B------:R-:W-:Y:S01]  /*13d0*/  @!P6 IMAD.IADD R33, R33, 0x1, -R2.reuse ;  /* 0x000000012121e824 */ /* 0x100fe200078e0a02 */
[----:B------:R-:W-:Y:S01]  /*13e0*/  ISETP.GE.AND P6, PT, R22, RZ, PT ;  /* 0x000000ff1600720c */ /* 0x000fe20003fc6270 */
[--C-:B------:R-:W-:Y:S01]  /*13f0*/  @!P1 IMAD.IADD R39, R39, 0x1, -R2.reuse ;  /* 0x0000000127279824 */ /* 0x100fe200078e0a02 */
[----:B------:R-:W-:Y:S01]  /*1400*/  ISETP.GE.AND P1, PT, R24, RZ, PT ;  /* 0x000000ff1800720c */ /* 0x000fe20003f26270 */
[----:B------:R-:W-:Y:S01]  /*1410*/  @!P0 IMAD.MOV R13, RZ, RZ, -R13 ;  /* 0x000000ffff0d8224 */ /* 0x000fe200078e0a0d */
[----:B------:R-:W-:Y:S01]  /*1420*/  ISETP.GT.U32.AND P0, PT, R2, R29, PT ;  /* 0x0000001d0200720c */ /* 0x000fe20003f04070 */
[--C-:B------:R-:W-:Y:S01]  /*1430*/  @!P2 IMAD.IADD R35, R35, 0x1, -R2.reuse ;  /* 0x000000012323a824 */ /* 0x100fe200078e0a02 */
[----:B------:R-:W-:Y:S01]  /*1440*/  ISETP.GE.AND P2, PT, R26, RZ, PT ;  /* 0x000000ff1a00720c */ /* 0x000fe20003f46270 */
[----:B------:R-:W-:Y:S01]  /*1450*/  @!P3 IMAD.MOV R19, RZ, RZ, -R19 ;  /* 0x000000ffff13b224 */ /* 0x000fe200078e0a13 */
[C---:B------:R-:W-:Y:S01]  /*1460*/  ISETP.GT.U32.AND P3, PT, R2.reuse, R31, PT ;  /* 0x0000001f0200720c */ /* 0x040fe20003f64070 */
[--C-:B------:R-:W-:Y:S01]  /*1470*/  @!P4 IMAD.IADD R37, R37, 0x1, -R2.reuse ;  /* 0x000000012525c824 */ /* 0x100fe200078e0a02 */
[C---:B------:R-:W-:Y:S01]  /*1480*/  ISETP.GT.U32.AND P4, PT, R2.reuse, R33, PT ;  /* 0x000000210200720c */ /* 0x040fe20003f84070 */
[----:B------:R-:W-:Y:S01]  /*1490*/  @!P5 IMAD.MOV R21, RZ, RZ, -R21 ;  /* 0x000000ffff15d224 */ /* 0x000fe200078e0a15 */
[C---:B------:R-:W-:Y:S01]  /*14a0*/  ISETP.GT.U32.AND P5, PT, R2.reuse, R39, PT ;  /* 0x000000270200720c */ /* 0x040fe20003fa4070 */
[----:B------:R-:W-:Y:S01]  /*14b0*/  @!P6 IMAD.MOV R23, RZ, RZ, -R23 ;  /* 0x000000ffff17e224 */ /* 0x000fe200078e0a17 */
[C---:B------:R-:W-:Y:S01]  /*14c0*/  ISETP.GT.U32.AND P6, PT, R2.reuse, R35, PT ;  /* 0x000000230200720c */ /* 0x040fe20003fc4070 */
[----:B------:R-:W-:Y:S01]  /*14d0*/  @!P1 IMAD.MOV R25, RZ, RZ, -R25 ;  /* 0x000000ffff199224 */ /* 0x000fe200078e0a19 */
[----:B------:R-:W-:Y:S01]  /*14e0*/  ISETP.GT.U32.AND P1, PT, R2, R37, PT ;  /* 0x000000250200720c */ /* 0x000fe20003f24070 */
[--C-:B------:R-:W-:Y:S01]  /*14f0*/  @!P0 IMAD.IADD R29, R29, 0x1, -R2.reuse ;  /* 0x000000011d1d8824 */ /* 0x100fe200078e0a02 */
[----:B------:R-:W-:Y:S01]  /*1500*/  ISETP.GE.AND P0, PT, R10, RZ, PT ;  /* 0x000000ff0a00720c */ /* 0x000fe20003f06270 */
[----:B------:R-:W-:Y:S01]  /*1510*/  @!P2 IMAD.MOV R27, RZ, RZ, -R27 ;  /* 0x000000ffff1ba224 */ /* 0x000fe200078e0a1b */
[----:B------:R-:W-:Y:S01]  /*1520*/  ISETP.GE.AND P2, PT, R0, RZ, PT ;  /* 0x000000ff0000720c */ /* 0x000fe20003f46270 */
[--C-:B------:R-:W-:Y:S01]  /*1530*/  @!P3 IMAD.IADD R31, R31, 0x1, -R2.reuse ;  /* 0x000000011f1fb824 */ /* 0x100fe200078e0a02 */
[----:B------:R-:W-:Y:S01]  /*1540*/  ISETP.GE.AND P3, PT, R28, RZ, PT ;  /* 0x000000ff1c00720c */ /* 0x000fe20003f66270 */
[--C-:B------:R-:W-:Y:S01]  /*1550*/  @!P4 IMAD.IADD R33, R33, 0x1, -R2.reuse ;  /* 0x000000012121c824 */ /* 0x100fe200078e0a02 */
[----:B------:R-:W-:Y:S01]  /*1560*/  ISETP.GE.AND P4, PT, R30, RZ, PT ;  /* 0x000000ff1e00720c */ /* 0x000fe20003f86270 */
[--C-:B------:R-:W-:Y:S01]  /*1570*/  @!P5 IMAD.IADD R39, R39, 0x1, -R2.reuse ;  /* 0x000000012727d824 */ /* 0x100fe200078e0a02 */
[----:B------:R-:W-:Y:S01]  /*1580*/  ISETP.GE.AND P5, PT, R32, RZ, PT ;  /* 0x000000ff2000720c */ /* 0x000fe20003fa6270 */
[--C-:B------:R-:W-:Y:S01]  /*1590*/  @!P6 IMAD.IADD R35, R35, 0x1, -R2.reuse ;  /* 0x000000012323e824 */ /* 0x100fe200078e0a02 */
[----:B------:R-:W-:Y:S01]  /*15a0*/  ISETP.GE.AND P6, PT, R8, RZ, PT ;  /* 0x000000ff0800720c */ /* 0x000fe20003fc6270 */
[----:B------:R-:W-:Y:S01]  /*15b0*/  @!P1 IMAD.IADD R37, R37, 0x1, -R2 ;  /* 0x0000000125259824 */ /* 0x000fe200078e0a02 */
[----:B------:R-:W-:Y:S01]  /*15c0*/  ISETP.NE.AND P1, PT, R9, RZ, PT ;  /* 0x000000ff0900720c */ /* 0x000fe20003f25270 */
[----:B------:R-:W-:Y:S01]  /*15d0*/  @!P0 IMAD.MOV R29, RZ, RZ, -R29 ;  /* 0x000000ffff1d8224 */ /* 0x000fe200078e0a1d */
[----:B------:R-:W-:Y:S01]  /*15e0*/  LOP3.LUT R2, RZ, R9, RZ, 0x33, !PT ;  /* 0x00000009ff027212 */ /* 0x000fe200078e33ff */
[----:B------:R-:W-:Y:S01]  /*15f0*/  @!P2 IMAD.MOV R39, RZ, RZ, -R39 ;  /* 0x000000ffff27a224 */ /* 0x000fe200078e0a27 */
[----:B------:R-:W-:Y:S01]  /*1600*/  LEA R68, P0, R12, UR6, 0x1 ;  /* 0x000000060c447c11 */ /* 0x000fe2000f8008ff */
[----:B------:R-:W-:Y:S01]  /*1610*/  @!P3 IMAD.MOV R31, RZ, RZ, -R31 ;  /* 0x000000ffff1fb224 */ /* 0x000fe200078e0a1f */
[C---:B------:R-:W-:Y:S01]  /*1620*/  SEL R3, R2.reuse, R3, !P1 ;  /* 0x0000000302037207 */ /* 0x040fe20004800000 */
[----:B------:R-:W-:Y:S01]  /*1630*/  @!P4 IMAD.MOV R33, RZ, RZ, -R33 ;  /* 0x000000ffff21c224 */ /* 0x000fe200078e0a21 */
[C---:B------:R-:W-:Y:S01]  /*1640*/  SEL R19, R2.reuse, R19, !P1 ;  /* 0x0000001302137207 */ /* 0x040fe20004800000 */
[----:B------:R-:W-:Y:S01]  /*1650*/  @!P5 IMAD.MOV R35, RZ, RZ, -R35 ;  /* 0x000000ffff23d224 */ /* 0x000fe200078e0a23 */
[C---:B------:R-:W-:Y:S01]  /*1660*/  SEL R5, R2.reuse, R5, !P1 ;  /* 0x0000000502057207 */ /* 0x040fe20004800000 */
[----:B------:R-:W-:Y:S01]  /*1670*/  @!P6 IMAD.MOV R37, RZ, RZ, -R37 ;  /* 0x000000ffff25e224 */ /* 0x000fe200078e0a25 */
[C---:B------:R-:W-:Y:S01]  /*1680*/  SEL R7, R2.reuse, R7, !P1 ;  /* 0x0000000702077207 */ /* 0x040fe20004800000 */
[----:B------:R-:W-:Y:S01]  /*1690*/  IMAD R3, R3, UR5, RZ ;  /* 0x0000000503037c24 */ /* 0x000fe2000f8e02ff */
[C---:B------:R-:W-:Y:S01]  /*16a0*/  SEL R11, R2.reuse, R11, !P1 ;  /* 0x0000000b020b7207 */ /* 0x040fe20004800000 */
[----:B------:R-:W-:Y:S01]  /*16b0*/  IMAD R19, R19, UR5, RZ ;  /* 0x0000000513137c24 */ /* 0x000fe2000f8e02ff */
[C---:B------:R-:W-:Y:S01]  /*16c0*/  SEL R13, R2.reuse, R13, !P1 ;  /* 0x0000000d020d7207 */ /* 0x040fe20004800000 */
[----:B------:R-:W-:Y:S01]  /*16d0*/  IMAD R5, R5, UR5, RZ ;  /* 0x0000000505057c24 */ /* 0x000fe2000f8e02ff */
[C---:B------:R-:W-:Y:S01]  /*16e0*/  SEL R21, R2.reuse, R21, !P1 ;  /* 0x0000001502157207 */ /* 0x040fe20004800000 */
[----:B------:R-:W-:Y:S01]  /*16f0*/  IMAD.SHL.U32 R4, R17, 0x2, RZ ;  /* 0x0000000211047824 */ /* 0x000fe200078e00ff */
[C---:B------:R-:W-:Y:S01]  /*1700*/  SEL R23, R2.reuse, R23, !P1 ;  /* 0x0000001702177207 */ /* 0x040fe20004800000 */
[----:B------:R-:W-:Y:S01]  /*1710*/  IMAD R20, R13, UR5, RZ ;  /* 0x000000050d147c24 */ /* 0x000fe2000f8e02ff */
        /* <DEDUP_REMOVED lines=14> */
[----:B------:R-:W-:Y:S01]  /*1800*/  SEL R2, R2, R39, !P1 ;  /* 0x0000002702027207 */ /* 0x000fe20004800000 */
[----:B------:R-:W-:Y:S01]  /*1810*/  IMAD R31, R31, UR5, RZ ;  /* 0x000000051f1f7c24 */ /* 0x000fe2000f8e02ff */
[----:B------:R-:W-:Y:S01]  /*1820*/  LEA.HI.X.SX32 R69, R12, UR7, 0x1, P0 ;  /* 0x000000070c457c11 */ /* 0x000fe200080f0eff */
[----:B------:R-:W-:Y:S01]  /*1830*/  ULDC.64 UR6, c[0x0][0x218] ;  /* 0x0000860000067ab9 */ /* 0x000fe20000000a00 */
[----:B------:R-:W-:Y:S01]  /*1840*/  LOP3.LUT R41, R6, 0x90, RZ, 0xc0, !PT ;  /* 0x0000009006297812 */ /* 0x000fe200078ec0ff */
[----:B------:R-:W-:Y:S01]  /*1850*/  IMAD R119, R2, UR5, RZ ;  /* 0x0000000502777c24 */ /* 0x000fe2000f8e02ff */
[----:B------:R-:W-:Y:S01]  /*1860*/  LEA R12, P2, R3, UR6, 0x1 ;  /* 0x00000006030c7c11 */ /* 0x000fe2000f8408ff */
[----:B------:R-:W-:Y:S01]  /*1870*/  IMAD R33, R33, UR5, RZ ;  /* 0x0000000521217c24 */ /* 0x000fe2000f8e02ff */
[----:B------:R-:W-:Y:S01]  /*1880*/  LEA R2, P5, R19, UR6, 0x1 ;  /* 0x0000000613027c11 */ /* 0x000fe2000f8a08ff */
[----:B------:R-:W-:Y:S01]  /*1890*/  IMAD R35, R35, UR5, RZ ;  /* 0x0000000523237c24 */ /* 0x000fe2000f8e02ff */
[----:B------:R-:W-:Y:S01]  /*18a0*/  LEA.HI.X.SX32 R13, R3, UR7, 0x1, P2 ;  /* 0x00000007030d7c11 */ /* 0x000fe200090f0eff */
[----:B------:R-:W-:Y:S01]  /*18b0*/  IMAD R37, R37, UR5, RZ ;  /* 0x0000000525257c24 */ /* 0x000fe2000f8e02ff */
[----:B------:R-:W-:Y:S01]  /*18c0*/  LEA.HI.X.SX32 R3, R19, UR7, 0x1, P5 ;  /* 0x0000000713037c11 */ /* 0x000fe2000a8f0eff */
[----:B------:R-:W-:Y:S01]  /*18d0*/  UIADD3 UR5, UR12, 0x1000, URZ ;  /* 0x000010000c057890 */ /* 0x000fe2000fffe03f */
[----:B------:R-:W0:Y:S01]  /*18e0*/  LDC R19, c[0x0][0x23c] ;  /* 0x00008f00ff137b82 */ /* 0x000e220000000800 */
[----:B------:R-:W-:-:S02]  /*18f0*/  LEA R10, P1, R5, UR6, 0x1 ;  /* 0x00000006050a7c11 */ /* 0x000fc4000f8208ff */
[----:B------:R-:W-:Y:S02]  /*1900*/  CS2R R38, SRZ ;  /* 0x0000000000267805 */ /* 0x000fe4000001ff00 */
[----:B------:R-:W-:Y:S01]  /*1910*/  LOP3.LUT R0, R41, 0x7e, R4, 0x78, !PT ;  /* 0x0000007e29007812 */ /* 0x000fe200078e7804 */
[----:B------:R-:W-:Y:S01]  /*1920*/  USHF.R.U32.HI UR5, URZ, 0x4, UR5 ;  /* 0x000000043f057899 */ /* 0x000fe20008011605 */
[----:B------:R-:W-:Y:S02]  /*1930*/  LEA R8, P0, R7, UR6, 0x1 ;  /* 0x0000000607087c11 */ /* 0x000fe4000f8008ff */
[----:B------:R-:W-:Y:S02]  /*1940*/  CS2R R40, SRZ ;  /* 0x0000000000287805 */ /* 0x000fe4000001ff00 */
[----:B------:R-:W-:Y:S02]  /*1950*/  LEA R6, P4, R18, UR6, 0x1 ;  /* 0x0000000612067c11 */ /* 0x000fe4000f8808ff */
[----:B------:R-:W-:-:S02]  /*1960*/  LEA R4, P6, R20, UR6, 0x1 ;  /* 0x0000000614047c11 */ /* 0x000fc4000f8c08ff */
[----:B------:R-:W-:Y:S02]  /*1970*/  LEA R90, P3, R21, UR6, 0x1 ;  /* 0x00000006155a7c11 */ /* 0x000fe4000f8608ff */
[----:B------:R-:W-:Y:S02]  /*1980*/  LEA R88, P2, R23, UR6, 0x1 ;  /* 0x0000000617587c11 */ /* 0x000fe4000f8408ff */
[----:B------:R-:W-:Y:S02]  /*1990*/  LEA.HI.X.SX32 R11, R5, UR7, 0x1, P1 ;  /* 0x00000007050b7c11 */ /* 0x000fe400088f0eff */
[----:B------:R-:W-:Y:S02]  /*19a0*/  LEA R86, P1, R25, UR6, 0x1 ;  /* 0x0000000619567c11 */ /* 0x000fe4000f8208ff */
[----:B------:R-:W-:Y:S02]  /*19b0*/  LEA.HI.X.SX32 R9, R7, UR7, 0x1, P0 ;  /* 0x0000000707097c11 */ /* 0x000fe400080f0eff */
[----:B------:R-:W-:-:S02]  /*19c0*/  LEA.HI.X.SX32 R7, R18, UR7, 0x1, P4 ;  /* 0x0000000712077c11 */ /* 0x000fc4000a0f0eff */
[----:B------:R-:W-:Y:S02]  /*19d0*/  LEA.HI.X.SX32 R5, R20, UR7, 0x1, P6 ;  /* 0x0000000714057c11 */ /* 0x000fe4000b0f0eff */
[----:B------:R-:W-:Y:S02]  /*19e0*/  LEA.HI.X.SX32 R91, R21, UR7, 0x1, P3 ;  /* 0x00000007155b7c11 */ /* 0x000fe400098f0eff */
[----:B------:R-:W-:Y:S02]  /*19f0*/  LEA.HI.X.SX32 R89, R23, UR7, 0x1, P2 ;  /* 0x0000000717597c11 */ /* 0x000fe400090f0eff */
[C---:B------:R-:W-:Y:S02]  /*1a00*/  LOP3.LUT R18, R17.reuse, 0x1f, RZ, 0xc0, !PT ;  /* 0x0000001f11127812 */ /* 0x040fe400078ec0ff */
[C---:B------:R-:W-:Y:S02]  /*1a10*/  LEA.HI R20, R17.reuse, 0x1e, RZ, 0x1a ;  /* 0x0000001e11147811 */ /* 0x040fe400078fd0ff */
[----:B------:R-:W-:Y:S01]  /*1a20*/  LEA.HI R21, R17, 0xe, RZ, 0x1a ;  /* 0x0000000e11157811 */ /* 0x000fe200078fd0ff */
[----:B0-----:R-:W-:Y:S01]  /*1a30*/  IMAD R18, R18, R19, RZ ;  /* 0x0000001312127224 */ /* 0x001fe200078e02ff */
[C---:B------:R-:W-:Y:S01]  /*1a40*/  LOP3.LUT R22, R15.reuse, 0x1c, RZ, 0xfc, !PT ;  /* 0x0000001c0f167812 */ /* 0x040fe200078efcff */
[-C--:B------:R-:W-:Y:S01]  /*1a50*/  IMAD R20, R20, R93.reuse, RZ ;  /* 0x0000005d14147224 */ /* 0x080fe200078e02ff */
[----:B------:R-:W-:Y:S01]  /*1a60*/  LOP3.LUT R23, R15, 0x1a, RZ, 0xfc, !PT ;  /* 0x0000001a0f177812 */ /* 0x000fe200078efcff */
[-C--:B------:R-:W-:Y:S01]  /*1a70*/  IMAD R21, R21, R93.reuse, RZ ;  /* 0x0000005d15157224 */ /* 0x080fe200078e02ff */
[----:B------:R-:W-:Y:S01]  /*1a80*/  LEA R84, P0, R27, UR6, 0x1 ;  /* 0x000000061b547c11 */ /* 0x000fe2000f8008ff */
[-C--:B------:R-:W-:Y:S01]  /*1a90*/  IMAD R22, R22, R93.reuse, RZ ;  /* 0x0000005d16167224 */ /* 0x080fe200078e02ff */
[----:B------:R-:W-:Y:S01]  /*1aa0*/  LEA R82, P4, R29, UR6, 0x1 ;  /* 0x000000061d527c11 */ /* 0x000fe2000f8808ff */
[-C--:B------:R-:W-:Y:S01]  /*1ab0*/  IMAD R23, R23, R93.reuse, RZ ;  /* 0x0000005d17177224 */ /* 0x080fe200078e02ff */
[----:B------:R-:W-:Y:S01]  /*1ac0*/  LEA R106, P6, R31, UR6, 0x1 ;  /* 0x000000061f6a7c11 */ /* 0x000fe2000f8c08ff */
[----:B------:R-:W-:Y:S01]  /*1ad0*/  IMAD.SHL.U32 R19, R19, 0x20, RZ ;  /* 0x0000002013137824 */ /* 0x000fe200078e00ff */
[----:B------:R-:W-:Y:S01]  /*1ae0*/  LEA R78, P5, R33, UR6, 0x1 ;  /* 0x00000006214e7c11 */ /* 0x000fe2000f8a08ff */
[----:B------:R-:W-:Y:S01]  /*1af0*/  IMAD R93, R15, R93, RZ ;  /* 0x0000005d0f5d7224 */ /* 0x000fe200078e02ff */
[----:B------:R-:W-:-:S02]  /*1b00*/  LEA R110, P3, R35, UR6, 0x1 ;  /* 0x00000006236e7c11 */ /* 0x000fc4000f8608ff */
[----:B------:R-:W-:Y:S02]  /*1b10*/  LEA R120, P2, R37, UR6, 0x1 ;  /* 0x0000000625787c11 */ /* 0x000fe4000f8408ff */
[----:B------:R-:W-:Y:S02]  /*1b20*/  LEA.HI.X.SX32 R87, R25, UR7, 0x1, P1 ;  /* 0x0000000719577c11 */ /* 0x000fe400088f0eff */
[----:B------:R-:W-:Y:S02]  /*1b30*/  CS2R R24, SRZ ;  /* 0x0000000000187805 */ /* 0x000fe4000001ff00 */
[----:B------:R-:W-:Y:S01]  /*1b40*/  LEA R118, P1, R119, UR6, 0x1 ;  /* 0x0000000677767c11 */ /* 0x000fe2000f8208ff */
[----:B------:R-:W-:Y:S01]  /*1b50*/  USGXT.U32 UR6, UR5, 0xe ;  /* 0x0000000e0506789a */ /* 0x000fe20008000000 */
[----:B------:R-:W-:Y:S02]  /*1b60*/  LEA.HI.X.SX32 R85, R27, UR7, 0x1, P0 ;  /* 0x000000071b557c11 */ /* 0x000fe400080f0eff */
[----:B------:R-:W-:-:S02]  /*1b70*/  CS2R R26, SRZ ;  /* 0x00000000001a7805 */ /* 0x000fc4000001ff00 */
[----:B------:R-:W-:Y:S02]  /*1b80*/  LEA.HI.X.SX32 R83, R29, UR7, 0x1, P4 ;  /* 0x000000071d537c11 */ /* 0x000fe4000a0f0eff */
[----:B------:R-:W-:Y:S02]  /*1b90*/  CS2R R28, SRZ ;  /* 0x00000000001c7805 */ /* 0x000fe4000001ff00 */
[----:B------:R-:W-:Y:S02]  /*1ba0*/  LEA.HI.X.SX32 R108, R31, UR7, 0x1, P6 ;  /* 0x000000071f6c7c11 */ /* 0x000fe4000b0f0eff */
[----:B------:R-:W-:Y:S02]  /*1bb0*/  CS2R R30, SRZ ;  /* 0x00000000001e7805 */ /* 0x000fe4000001ff00 */
[----:B------:R-:W-:Y:S02]  /*1bc0*/  LEA.HI.X.SX32 R79, R33, UR7, 0x1, P5 ;  /* 0x00000007214f7c11 */ /* 0x000fe4000a8f0eff */
[----:B------:R-:W-:-:S02]  /*1bd0*/  CS2R R32, SRZ ;  /* 0x0000000000207805 */ /* 0x000fc4000001ff00 */
[----:B------:R-:W-:Y:S02]  /*1be0*/  LEA.HI.X.SX32 R123, R35, UR7, 0x1, P3 ;  /* 0x00000007237b7c11 */ /* 0x000fe400098f0eff */
[----:B------:R-:W-:Y:S02]  /*1bf0*/  CS2R R34, SRZ ;  /* 0x0000000000227805 */ /* 0x000fe4000001ff00 */
[----:B------:R-:W-:Y:S02]  /*1c00*/  LEA.HI.X.SX32 R121, R37, UR7, 0x1, P2 ;  /* 0x0000000725797c11 */ /* 0x000fe400090f0eff */
[----:B------:R-:W-:Y:S02]  /*1c10*/  CS2R R36, SRZ ;  /* 0x0000000000247805 */ /* 0x000fe4000001ff00 */
[----:B------:R-:W-:Y:S01]  /*1c20*/  LEA.HI.X.SX32 R119, R119, UR7, 0x1, P1 ;  /* 0x0000000777777c11 */ /* 0x000fe200088f0eff */
[----:B------:R-:W-:Y:S01]  /*1c30*/  UMOV UR5, URZ ;  /* 0x0000003f00057c82 */ /* 0x000fe20008000000 */
[C---:B------:R-:W-:Y:S01]  /*1c40*/  LOP3.LUT R94, R0.reuse, 0x20, RZ, 0x3c, !PT ;  /* 0x00000020005e7812 */ /* 0x040fe200078e3cff */
[----:B------:R-:W-:Y:S01]  /*1c50*/  UMOV UR7, URZ ;  /* 0x0000003f00077c82 */ /* 0x000fe20008000000 */
[C---:B------:R-:W-:Y:S01]  /*1c60*/  LOP3.LUT R95, R0.reuse, 0x40, RZ, 0x3c, !PT ;  /* 0x00000040005f7812 */ /* 0x040fe200078e3cff */
[----:B------:R-:W-:Y:S01]  /*1c70*/  UIADD3.64 UR8, UR4, UR8, URZ ;  /* 0x0000000804087297 */ /* 0x000fe2000fffe03f */
[----:B------:R-:W-:Y:S01]  /*1c80*/  LOP3.LUT R96, R0, 0x60, RZ, 0x3c, !PT ;  /* 0x0000006000607812 */ /* 0x000fe200078e3cff */
[----:B------:R-:W-:-:S12]  /*1c90*/  UIADD3.64 UR10, UR6, -UR10, URZ ;  /* 0x8000000a060a7297 */ /* 0x000fd8000fffe03f */
.L_x_1:
[----:B------:R-:W-:Y:S01]  /*1ca0*/  ISETP.GE.AND P0, PT, R15, UR14, PT ;  /* 0x0000000e0f007c0c */ /* 0x000fe2000bf06270 */
[----:B------:R-:W-:Y:S01]  /*1cb0*/  IMAD.WIDE R70, R93, 0x2, R68 ;  /* 0x000000025d467825 */ /* 0x000fe200078e0244 */
[C---:B------:R-:W-:Y:S02]  /*1cc0*/  LOP3.LUT R72, R15.reuse, 0x8, RZ, 0xfc, !PT ;  /* 0x000000080f487812 */ /* 0x040fe400078efcff */
[----:B------:R-:W-:Y:S02]  /*1cd0*/  PRMT R114, RZ, 0x7610, R114 ;  /* 0x00007610ff727816 */ /* 0x000fe40000000072 */
[----:B------:R-:W-:Y:S02]  /*1ce0*/  ISETP.GE.AND P1, PT, R72, UR14, PT ;  /* 0x0000000e48007c0c */ /* 0x000fe4000bf26270 */
[----:B------:R-:W-:-:S05]  /*1cf0*/  LOP3.LUT R72, R15, 0x10, RZ, 0xfc, !PT ;  /* 0x000000100f487812 */ /* 0x000fca00078efcff */
[----:B------:R0:W2:Y:S01]  /*1d00*/  @!P0 LDG.E.U16 R114, desc[UR16][R70.64] ;  /* 0x0000001046728981 */ /* 0x0000a2000c1e1500 */
[----:B------:R-:W-:Y:S01]  /*1d10*/  PRMT R97, RZ, 0x7610, R97 ;  /* 0x00007610ff617816 */ /* 0x000fe20000000061 */
[----:B------:R-:W-:Y:S01]  /*1d20*/  IMAD.WIDE R74, R63, 0x2, R68 ;  /* 0x000000023f4a7825 */ /* 0x000fe200078e0244 */
[----:B------:R-:W-:-:S04]  /*1d30*/  ISETP.GE.AND P0, PT, R72, UR14, PT ;  /* 0x0000000e48007c0c */ /* 0x000fc8000bf06270 */
[----:B------:R1:W3:Y:S01]  /*1d40*/  @!P1 LDG.E.U16 R97, desc[UR16][R74.64] ;  /* 0x000000104a619981 */ /* 0x0002e2000c1e1500 */
[----:B------:R-:W-:Y:S01]  /*1d50*/  LOP3.LUT R76, R15, 0x18, RZ, 0xfc, !PT ;  /* 0x000000180f4c7812 */ /* 0x000fe200078efcff */
[----:B------:R-:W-:Y:S01]  /*1d60*/  IMAD.WIDE R72, R60, 0x2, R68 ;  /* 0x000000023c487825 */ /* 0x000fe200078e0244 */
[----:B------:R-:W-:Y:S02]  /*1d70*/  PRMT R99, RZ, 0x7610, R99 ;  /* 0x00007610ff637816 */ /* 0x000fe40000000063 */
[----:B------:R-:W-:-:S04]  /*1d80*/  ISETP.GE.AND P1, PT, R76, UR14, PT ;  /* 0x0000000e4c007c0c */ /* 0x000fc8000bf26270 */
[----:B------:R4:W5:Y:S01]  /*1d90*/  @!P0 LDG.E.U16 R99, desc[UR16][R72.64] ;  /* 0x0000001048638981 */ /* 0x000962000c1e1500 */
[----:B------:R-:W-:Y:S01]  /*1da0*/  LOP3.LUT R76, R15, 0x2, RZ, 0xfc, !PT ;  /* 0x000000020f4c7812 */ /* 0x000fe200078efcff */
[----:B0-----:R-:W-:Y:S01]  /*1db0*/  IMAD.WIDE R70, R56, 0x2, R68 ;  /* 0x0000000238467825 */ /* 0x001fe200078e0244 */
[----:B------:R-:W-:Y:S02]  /*1dc0*/  PRMT R101, RZ, 0x7610, R101 ;  /* 0x00007610ff657816 */ /* 0x000fe40000000065 */
[----:B------:R-:W-:-:S04]  /*1dd0*/  ISETP.GE.AND P0, PT, R76, UR14, PT ;  /* 0x0000000e4c007c0c */ /* 0x000fc8000bf06270 */
[----:B------:R0:W5:Y:S01]  /*1de0*/  @!P1 LDG.E.U16 R101, desc[UR16][R70.64] ;  /* 0x0000001046659981 */ /* 0x000162000c1e1500 */
[----:B------:R-:W-:Y:S01]  /*1df0*/  PRMT R103, RZ, 0x7610, R103 ;  /* 0x00007610ff677816 */ /* 0x000fe20000000067 */
[----:B-1----:R-:W-:Y:S01]  /*1e00*/  IMAD.WIDE R74, R66, 0x2, R68 ;  /* 0x00000002424a7825 */ /* 0x002fe200078e0244 */
[----:B------:R-:W-:-:S04]  /*1e10*/  LOP3.LUT R76, R15, 0xa, RZ, 0xfc, !PT ;  /* 0x0000000a0f4c7812 */ /* 0x000fc800078efcff */
[----:B------:R-:W-:Y:S02]  /*1e20*/  ISETP.GE.AND P1, PT, R76, UR14, PT ;  /* 0x0000000e4c007c0c */ /* 0x000fe4000bf26270 */
[----:B------:R1:W5:Y:S01]  /*1e30*/  @!P0 LDG.E.U16 R103, desc[UR16][R74.64] ;  /* 0x000000104a678981 */ /* 0x000362000c1e1500 */
[C---:B------:R-:W-:Y:S01]  /*1e40*/  LOP3.LUT R76, R15.reuse, 0x12, RZ, 0xfc, !PT ;  /* 0x000000120f4c7812 */ /* 0x040fe200078efcff */
[----:B----4-:R-:W-:Y:S01]  /*1e50*/  IMAD.WIDE R72, R62, 0x2, R68 ;  /* 0x000000023e487825 */ /* 0x010fe200078e0244 */
[----:B------:R-:W-:Y:S02]  /*1e60*/  PRMT R105, RZ, 0x7610, R105 ;  /* 0x00007610ff697816 */ /* 0x000fe40000000069 */
[----:B------:R-:W-:Y:S02]  /*1e70*/  ISETP.GE.AND P0, PT, R76, UR14, PT ;  /* 0x0000000e4c007c0c */ /* 0x000fe4000bf06270 */
[----:B------:R-:W-:Y:S01]  /*1e80*/  LOP3.LUT R77, R15, 0x6, RZ, 0xfc, !PT ;  /* 0x000000060f4d7812 */ /* 0x000fe200078efcff */
[----:B0-----:R-:W-:Y:S01]  /*1e90*/  IMAD.WIDE R70, R59, 0x2, R68 ;  /* 0x000000023b467825 */ /* 0x001fe200078e0244 */
[----:B------:R-:W-:-:S02]  /*1ea0*/  PRMT R107, RZ, 0x7610, R107 ;  /* 0x00007610ff6b7816 */ /* 0x000fc4000000006b */
[----:B------:R-:W-:Y:S01]  /*1eb0*/  ISETP.GE.AND P5, PT, R77, UR14, PT ;  /* 0x0000000e4d007c0c */ /* 0x000fe2000bfa6270 */
[----:B------:R0:W4:Y:S01]  /*1ec0*/  @!P1 LDG.E.U16 R105, desc[UR16][R72.64] ;  /* 0x0000001048699981 */ /* 0x000122000c1e1500 */
[C---:B------:R-:W-:Y:S02]  /*1ed0*/  LOP3.LUT R76, R15.reuse, 0x4, RZ, 0xfc, !PT ;  /* 0x000000040f4c7812 */ /* 0x040fe400078efcff */
[----:B-1----:R-:W-:Y:S02]  /*1ee0*/  LOP3.LUT R74, R15, 0xc, RZ, 0xfc, !PT ;  /* 0x0000000c0f4a7812 */ /* 0x002fe400078efcff */
[----:B------:R-:W-:Y:S01]  /*1ef0*/  ISETP.GE.AND P4, PT, R76, UR14, PT ;  /* 0x0000000e4c007c0c */ /* 0x000fe2000bf86270 */
[----:B------:R1:W4:Y:S01]  /*1f00*/  @!P0 LDG.E.U16 R107, desc[UR16][R70.64] ;  /* 0x00000010466b8981 */ /* 0x000322000c1e1500 */
[----:B------:R-:W-:Y:S01]  /*1f10*/  ISETP.GE.AND P0, PT, R74, UR14, PT ;  /* 0x0000000e4a007c0c */ /* 0x000fe2000bf06270 */
[----:B------:R-:W-:Y:S01]  /*1f20*/  IMAD.WIDE R76, R64, 0x2, R68 ;  /* 0x00000002404c7825 */ /* 0x000fe200078e0244 */
[----:B------:R-:W-:-:S02]  /*1f30*/  PRMT R109, RZ, 0x7610, R109 ;  /* 0x00007610ff6d7816 */ /* 0x000fc4000000006d */
[----:B0-----:R-:W-:Y:S01]  /*1f40*/  LEA.HI R72, R17, 0xe, RZ, 0x1a ;  /* 0x0000000e11487811 */ /* 0x001fe200078fd0ff */
[----:B------:R-:W-:Y:S01]  /*1f50*/  IMAD.WIDE R74, R65, 0x2, R68 ;  /* 0x00000002414a7825 */ /* 0x000fe200078e0244 */
[C---:B------:R-:W-:Y:S02]  /*1f60*/  LOP3.LUT R104, R15.reuse, 0x1a, RZ, 0xfc, !PT ;  /* 0x0000001a0f687812 */ /* 0x040fe400078efcff */
[----:B------:R-:W-:Y:S01]  /*1f70*/  PRMT R98, RZ, 0x7610, R98 ;  /* 0x00007610ff627816 */ /* 0x000fe20000000062 */
[----:B------:R-:W4:Y:S01]  /*1f80*/  @!P5 LDG.E.U16 R109, desc[UR16][R76.64] ;  /* 0x000000104c6dd981 */ /* 0x000f22000c1e1500 */
[----:B-1----:R-:W-:Y:S02]  /*1f90*/  LOP3.LUT R70, R15, 0x16, RZ, 0xfc, !PT ;  /* 0x000000160f467812 */ /* 0x002fe400078efcff */
[----:B------:R-:W-:Y:S02]  /*1fa0*/  PRMT R100, RZ, 0x7610, R100 ;  /* 0x00007610ff647816 */ /* 0x000fe40000000064 */
[----:B------:R-:W-:Y:S01]  /*1fb0*/  ISETP.GE.AND P3, PT, R70, UR14, PT ;  /* 0x0000000e46007c0c */ /* 0x000fe2000bf66270 */
[----:B------:R-:W-:Y:S01]  /*1fc0*/  IMAD.WIDE R70, R61, 0x2, R68 ;  /* 0x000000023d467825 */ /* 0x000fe200078e0244 */
[----:B------:R-:W-:Y:S01]  /*1fd0*/  ISETP.GE.AND P1, PT, R72, UR14, PT ;  /* 0x0000000e48007c0c */ /* 0x000fe2000bf26270 */
[----:B------:R0:W4:Y:S01]  /*1fe0*/  @!P4 LDG.E.U16 R98, desc[UR16][R74.64] ;  /* 0x000000104a62c981 */ /* 0x000122000c1e1500 */
[----:B------:R-:W-:-:S02]  /*1ff0*/  ISETP.GE.AND P5, PT, R104, UR14, PT ;  /* 0x0000000e68007c0c */ /* 0x000fc4000bfa6270 */
[C---:B------:R-:W-:Y:S01]  /*2000*/  LOP3.LUT R73, R15.reuse, 0x14, RZ, 0xfc, !PT ;  /* 0x000000140f497812 */ /* 0x040fe200078efcff */
[----:B------:R1:W4:Y:S01]  /*2010*/  @!P0 LDG.E.U16 R100, desc[UR16][R70.64] ;  /* 0x0000001046648981 */ /* 0x000322000c1e1500 */
[----:B------:R-:W-:Y:S02]  /*2020*/  LOP3.LUT R112, R15, 0x1c, RZ, 0xfc, !PT ;  /* 0x0000001c0f707812 */ /* 0x000fe400078efcff */
[----:B------:R-:W-:Y:S02]  /*2030*/  LEA.HI R104, R17, 0x1e, RZ, 0x1a ;  /* 0x0000001e11687811 */ /* 0x000fe400078fd0ff */
[----:B------:R-:W-:Y:S02]  /*2040*/  ISETP.GE.AND P2, PT, R73, UR14, PT ;  /* 0x0000000e49007c0c */ /* 0x000fe4000bf46270 */
[----:B------:R-:W-:Y:S02]  /*2050*/  ISETP.GE.AND P4, PT, R112, UR14, PT ;  /* 0x0000000e70007c0c */ /* 0x000fe4000bf86270 */
[----:B------:R-:W-:Y:S01]  /*2060*/  ISETP.GE.AND P0, PT, R104, UR14, PT ;  /* 0x0000000e68007c0c */ /* 0x000fe2000bf06270 */
[----:B------:R-:W-:Y:S01]  /*2070*/  IMAD.WIDE R72, R21, 0x2, R68 ;  /* 0x0000000215487825 */ /* 0x000fe200078e0244 */
[----:B------:R-:W-:-:S02]  /*2080*/  PRMT R111, RZ, 0x7610, R111 ;  /* 0x00007610ff6f7816 */ /* 0x000fc4000000006f */
[----:B------:R-:W-:Y:S01]  /*2090*/  PRMT R102, RZ, 0x7610, R102 ;  /* 0x00007610ff667816 */ /* 0x000fe20000000066 */
[----:B------:R-:W-:Y:S01]  /*20a0*/  IMAD.WIDE R80, R58, 0x2, R68 ;  /* 0x000000023a507825 */ /* 0x000fe200078e0244 */
[----:B------:R-:W-:Y:S02]  /*20b0*/  PRMT R113, RZ, 0x7610, R113 ;  /* 0x00007610ff717816 */ /* 0x000fe40000000071 */
[----:B------:R1:W4:Y:S01]  /*20c0*/  @!P1 LDG.E.U16 R111, desc[UR16][R72.64] ;  /* 0x00000010486f9981 */ /* 0x000322000c1e1500 */
[----:B------:R-:W-:Y:S01]  /*20d0*/  PRMT R115, RZ, 0x7610, R115 ;  /* 0x00007610ff737816 */ /* 0x000fe20000000073 */
[----:B0-----:R-:W-:Y:S01]  /*20e0*/  IMAD.WIDE R74, R57, 0x2, R68 ;  /* 0x00000002394a7825 */ /* 0x001fe200078e0244 */
[----:B------:R-:W-:Y:S01]  /*20f0*/  PRMT R104, RZ, 0x7610, R104 ;  /* 0x00007610ff687816 */ /* 0x000fe20000000068 */
[----:B------:R-:W4:Y:S01]  /*2100*/  @!P2 LDG.E.U16 R102, desc[UR16][R80.64] ;  /* 0x000000105066a981 */ /* 0x000f22000c1e1500 */
[----:B------:R-:W-:Y:S01]  /*2110*/  PRMT R117, RZ, 0x7610, R117 ;  /* 0x00007610ff757816 */ /* 0x000fe20000000075 */
[----:B------:R-:W-:-:S02]  /*2120*/  IMAD.WIDE R76, R23, 0x2, R68 ;  /* 0x00000002174c7825 */ /* 0x000fc400078e0244 */
[----:B------:R-:W4:Y:S02]  /*2130*/  @!P3 LDG.E.U16 R113, desc[UR16][R74.64] ;  /* 0x000000104a71b981 */ /* 0x000f24000c1e1500 */
[--C-:B-1----:R-:W-:Y:S02]  /*2140*/  IMAD.WIDE R70, R22, 0x2, R68.reuse ;  /* 0x0000000216467825 */ /* 0x102fe400078e0244 */
[----:B------:R-:W4:Y:S02]  /*2150*/  @!P5 LDG.E.U16 R115, desc[UR16][R76.64] ;  /* 0x000000104c73d981 */ /* 0x000f24000c1e1500 */
[----:B------:R-:W-:Y:S02]  /*2160*/  IMAD.WIDE R72, R20, 0x2, R68 ;  /* 0x0000000214487825 */ /* 0x000fe400078e0244 */
[----:B------:R-:W4:Y:S04]  /*2170*/  @!P4 LDG.E.U16 R104, desc[UR16][R70.64] ;  /* 0x000000104668c981 */ /* 0x000f28000c1e1500 */
[----:B------:R0:W4:Y:S01]  /*2180*/  @!P0 LDG.E.U16 R117, desc[UR16][R72.64] ;  /* 0x0000001048758981 */ /* 0x000122000c1e1500 */
[----:B------:R-:W-:Y:S01]  /*2190*/  BAR.SYNC.DEFER_BLOCKING 0x0 ;  /* 0x0000000000007b1d */ /* 0x000fe20000010000 */
[----:B------:R-:W-:-:S04]  /*21a0*/  LOP3.LUT R112, R17, 0x1f, RZ, 0xc0, !PT ;  /* 0x0000001f11707812 */ /* 0x000fc800078ec0ff */
[----:B------:R-:W-:Y:S01]  /*21b0*/  ISETP.GE.AND P1, PT, R112, UR14, PT ;  /* 0x0000000e70007c0c */ /* 0x000fe2000bf26270 */
[----:B0-----:R-:W-:Y:S02]  /*21c0*/  IMAD.MOV.U32 R72, RZ, RZ, R120 ;  /* 0x000000ffff487224 */ /* 0x001fe400078e0078 */
[--C-:B------:R-:W-:Y:S01]  /*21d0*/  IMAD.MOV.U32 R73, RZ, RZ, R121.reuse ;  /* 0x000000ffff497224 */ /* 0x100fe200078e0079 */
[----:B------:R-:W-:Y:S01]  /*21e0*/  PRMT R121, RZ, 0x7610, R121 ;  /* 0x00007610ff797816 */ /* 0x000fe20000000079 */
[----:B------:R-:W-:-:S08]  /*21f0*/  IMAD.WIDE R74, R18, 0x2, R72 ;  /* 0x00000002124a7825 */ /* 0x000fd000078e0248 */
[----:B------:R0:W4:Y:S02]  /*2200*/  @!P1 LDG.E.U16 R121, desc[UR16][R74.64] ;  /* 0x000000104a799981 */ /* 0x000124000c1e1500 */
[----:B0-----:R-:W-:Y:S02]  /*2210*/  IMAD.MOV.U32 R74, RZ, RZ, R110 ;  /* 0x000000ffff4a7224 */ /* 0x001fe400078e006e */
[--C-:B------:R-:W-:Y:S01]  /*2220*/  IMAD.MOV.U32 R75, RZ, RZ, R123.reuse ;  /* 0x000000ffff4b7224 */ /* 0x100fe200078e007b */
[----:B------:R-:W-:Y:S01]  /*2230*/  PRMT R123, RZ, 0x7610, R123 ;  /* 0x00007610ff7b7816 */ /* 0x000fe2000000007b */
[----:B------:R-:W-:Y:S01]  /*2240*/  IMAD.WIDE R76, R18, 0x2, R74 ;  /* 0x00000002124c7825 */ /* 0x000fe200078e024a */
[----:B------:R-:W-:-:S04]  /*2250*/  PRMT R125, RZ, 0x7610, R125 ;  /* 0x00007610ff7d7816 */ /* 0x000fc8000000007d */
[----:B------:R0:W4:Y:S01]  /*2260*/  @!P1 LDG.E.U16 R123, desc[UR16][R76.64] ;  /* 0x000000104c7b9981 */ /* 0x000122000c1e1500 */
[----:B------:R-:W-:Y:S02]  /*2270*/  IMAD.MOV.U32 R70, RZ, RZ, R118 ;  /* 0x000000ffff467224 */ /* 0x000fe400078e0076 */
[----:B------:R-:W-:Y:S02]  /*2280*/  IMAD.MOV.U32 R71, RZ, RZ, R119 ;  /* 0x000000ffff477224 */ /* 0x000fe400078e0077 */
[----:B0-----:R-:W-:Y:S02]  /*2290*/  IMAD.MOV.U32 R76, RZ, RZ, R78 ;  /* 0x000000ffff4c7224 */ /* 0x001fe400078e004e */
[----:B------:R-:W-:Y:S01]  /*22a0*/  IMAD.MOV.U32 R77, RZ, RZ, R79 ;  /* 0x000000ffff4d7224 */ /* 0x000fe200078e004f */
[----:B------:R-:W-:Y:S01]  /*22b0*/  PRMT R119, RZ, 0x7610, R119 ;  /* 0x00007610ff777816 */ /* 0x000fe20000000077 */
[----:B------:R-:W-:-:S04]  /*22c0*/  IMAD.WIDE R78, R18, 0x2, R76 ;  /* 0x00000002124e7825 */ /* 0x000fc800078e024c */
[C---:B------:R-:W-:Y:S01]  /*22d0*/  IMAD.WIDE R80, R18.reuse, 0x2, R70 ;  /* 0x0000000212507825 */ /* 0x040fe200078e0246 */
[----:B------:R0:W4:Y:S04]  /*22e0*/  @!P1 LDG.E.U16 R125, desc[UR16][R78.64] ;  /* 0x000000104e7d9981 */ /* 0x000128000c1e1500 */
[----:B------:R1:W4:Y:S01]  /*22f0*/  @!P1 LDG.E.U16 R119, desc[UR16][R80.64] ;  /* 0x0000001050779981 */ /* 0x000322000c1e1500 */
[----:B0-----:R-:W-:Y:S02]  /*2300*/  IMAD.MOV.U32 R78, RZ, RZ, R106 ;  /* 0x000000ffff4e7224 */ /* 0x001fe400078e006a */
[----:B------:R-:W-:Y:S01]  /*2310*/  IMAD.MOV.U32 R79, RZ, RZ, R108 ;  /* 0x000000ffff4f7224 */ /* 0x000fe200078e006c */
[----:B------:R-:W-:Y:S01]  /*2320*/  PRMT R106, RZ, 0x7610, R106 ;  /* 0x00007610ff6a7816 */ /* 0x000fe2000000006a */
[----:B-1----:R-:W-:Y:S01]  /*2330*/  IMAD.WIDE R80, R18, 0x2, R78 ;  /* 0x0000000212507825 */ /* 0x002fe200078e024e */
[----:B------:R-:W-:-:S04]  /*2340*/  PRMT R108, RZ, 0x7610, R108 ;  /* 0x00007610ff6c7816 */ /* 0x000fc8000000006c */
[----:B------:R0:W4:Y:S02]  /*2350*/  @!P1 LDG.E.U16 R106, desc[UR16][R80.64] ;  /* 0x00000010506a9981 */ /* 0x000124000c1e1500 */
[----:B0-----:R-:W-:Y:S02]  /*2360*/  IMAD.MOV.U32 R80, RZ, RZ, R82 ;  /* 0x000000ffff507224 */ /* 0x001fe400078e0052 */
[----:B------:R-:W-:Y:S02]  /*2370*/  IMAD.MOV.U32 R81, RZ, RZ, R83 ;  /* 0x000000ffff517224 */ /* 0x000fe400078e0053 */
[----:B------:R-:W-:Y:S01]  /*2380*/  IMAD.WIDE R82, R18, 0x2, R80 ;  /* 0x0000000212527825 */ /* 0x000fe200078e0250 */
        /* <DEDUP_REMOVED lines=25> */
[----:B--2---:R0:W-:Y:S04]  /*2520*/  STS.U16 [R0+UR12], R114 ;  /* 0x0000007200007988 */ /* 0x0041e8000800040c */
[----:B------:R1:W2:Y:S01]  /*2530*/  @!P1 LDG.E.U16 R120, desc[UR16][R2.64] ;  /* 0x0000001002789981 */ /* 0x0002a2000c1e1500 */
[----:B0-----:R-:W-:Y:S01]  /*2540*/  PRMT R114, RZ, 0x7610, R114 ;  /* 0x00007610ff727816 */ /* 0x001fe20000000072 */
[----:B-1----:R-:W-:-:S02]  /*2550*/  IMAD.MOV.U32 R2, RZ, RZ, R4 ;  /* 0x000000ffff027224 */ /* 0x002fc400078e0004 */
[----:B------:R-:W-:Y:S02]  /*2560*/  IMAD.MOV.U32 R3, RZ, RZ, R5 ;  /* 0x000000ffff037224 */ /* 0x000fe400078e0005 */
[----:B------:R-:W-:Y:S01]  /*2570*/  IMAD.WIDE R4, R18, 0x2, R2 ;  /* 0x0000000212047825 */ /* 0x000fe200078e0202 */
[----:B---3--:R0:W-:Y:S04]  /*2580*/  STS.U16 [R0+UR12+0x400], R97 ;  /* 0x0004006100007988 */ /* 0x0081e8000800040c */
[----:B------:R1:W3:Y:S01]  /*2590*/  @!P1 LDG.E.U16 R114, desc[UR16][R4.64] ;  /* 0x0000001004729981 */ /* 0x0002e2000c1e1500 */
[----:B0-----:R-:W-:Y:S01]  /*25a0*/  PRMT R97, RZ, 0x7610, R97 ;  /* 0x00007610ff617816 */ /* 0x001fe20000000061 */
[----:B-1----:R-:W-:Y:S02]  /*25b0*/  IMAD.MOV.U32 R4, RZ, RZ, R6 ;  /* 0x000000ffff047224 */ /* 0x002fe400078e0006 */
[----:B------:R-:W-:-:S02]  /*25c0*/  IMAD.MOV.U32 R5, RZ, RZ, R7 ;  /* 0x000000ffff057224 */ /* 0x000fc400078e0007 */
[C---:B------:R-:W-:Y:S01]  /*25d0*/  IMAD.WIDE R6, R18.reuse, 0x2, R4 ;  /* 0x0000000212067825 */ /* 0x040fe200078e0204 */
[----:B-----5:R0:W-:Y:S04]  /*25e0*/  STS.U16 [R0+UR12+0x800], R99 ;  /* 0x0008006300007988 */ /* 0x0201e8000800040c */
[----:B------:R1:W5:Y:S01]  /*25f0*/  @!P1 LDG.E.U16 R97, desc[UR16][R6.64] ;  /* 0x0000001006619981 */ /* 0x000362000c1e1500 */
[----:B0-----:R-:W-:Y:S01]  /*2600*/  PRMT R99, RZ, 0x7610, R99 ;  /* 0x00007610ff637816 */ /* 0x001fe20000000063 */
[----:B-1----:R-:W-:Y:S02]  /*2610*/  IMAD.MOV.U32 R6, RZ, RZ, R8 ;  /* 0x000000ffff067224 */ /* 0x002fe400078e0008 */
[----:B------:R-:W-:Y:S02]  /*2620*/  IMAD.MOV.U32 R7, RZ, RZ, R9 ;  /* 0x000000ffff077224 */ /* 0x000fe400078e0009 */
[----:B------:R-:W-:Y:S01]  /*2630*/  IMAD.WIDE R8, R18, 0x2, R6 ;  /* 0x0000000212087825 */ /* 0x000fe200078e0206 */
[----:B------:R0:W-:Y:S04]  /*2640*/  STS.U16 [R0+UR12+0xc00], R101 ;  /* 0x000c006500007988 */ /* 0x0001e8000800040c */
[----:B------:R1:W3:Y:S01]  /*2650*/  @!P1 LDG.E.U16 R99, desc[UR16][R8.64] ;  /* 0x0000001008639981 */ /* 0x0002e2000c1e1500 */
[----:B0-----:R-:W-:Y:S01]  /*2660*/  PRMT R101, RZ, 0x7610, R101 ;  /* 0x00007610ff657816 */ /* 0x001fe20000000065 */
[----:B-1----:R-:W-:-:S02]  /*2670*/  IMAD.MOV.U32 R8, RZ, RZ, R10 ;  /* 0x000000ffff087224 */ /* 0x002fc400078e000a */
[----:B------:R-:W-:Y:S02]  /*2680*/  IMAD.MOV.U32 R9, RZ, RZ, R11 ;  /* 0x000000ffff097224 */ /* 0x000fe400078e000b */
[----:B------:R-:W-:Y:S01]  /*2690*/  IMAD.WIDE R10, R18, 0x2, R8 ;  /* 0x00000002120a7825 */ /* 0x000fe200078e0208 */
[----:B------:R0:W-:Y:S04]  /*26a0*/  STS.U16 [R94+UR12+0x100], R103 ;  /* 0x000100675e007988 */ /* 0x0001e8000800040c */
[----:B------:R1:W3:Y:S01]  /*26b0*/  @!P1 LDG.E.U16 R101, desc[UR16][R10.64] ;  /* 0x000000100a659981 */ /* 0x0002e2000c1e1500 */
[----:B0-----:R-:W-:Y:S01]  /*26c0*/  PRMT R103, RZ, 0x7610, R103 ;  /* 0x00007610ff677816 */ /* 0x001fe20000000067 */
[----:B-1----:R-:W-:Y:S02]  /*26d0*/  IMAD.MOV.U32 R10, RZ, RZ, R12 ;  /* 0x000000ffff0a7224 */ /* 0x002fe400078e000c */
[----:B------:R-:W-:-:S02]  /*26e0*/  IMAD.MOV.U32 R11, RZ, RZ, R13 ;  /* 0x000000ffff0b7224 */ /* 0x000fc400078e000d */
[----:B------:R-:W-:-:S05]  /*26f0*/  IMAD.WIDE R12, R18, 0x2, R10 ;  /* 0x00000002120c7825 */ /* 0x000fca00078e020a */
[----:B------:R-:W3:Y:S04]  /*2700*/  @!P1 LDG.E.U16 R103, desc[UR16][R12.64] ;  /* 0x000000100c679981 */ /* 0x000ee8000c1e1500 */
[----:B----4-:R-:W-:Y:S04]  /*2710*/  STS.U16 [R94+UR12+0x500], R105 ;  /* 0x000500695e007988 */ /* 0x010fe8000800040c */
[----:B------:R-:W-:Y:S04]  /*2720*/  STS.U16 [R94+UR12+0x900], R107 ;  /* 0x0009006b5e007988 */ /* 0x000fe8000800040c */
        /* <DEDUP_REMOVED lines=11> */
[----:B------:R0:W-:Y:S04]  /*27e0*/  STS.U16 [R0+UR12+0x1400], R106 ;  /* 0x0014006a00007988 */ /* 0x0001e8000800040c */
[----:B------:R1:W-:Y:S04]  /*27f0*/  STS.U16 [R0+UR12+0x1600], R110 ;  /* 0x0016006e00007988 */ /* 0x0003e8000800040c */
[----:B------:R-:W-:Y:S04]  /*2800*/  STS.U16 [R0+UR12+0x1800], R116 ;  /* 0x0018007400007988 */ /* 0x000fe8000800040c */
[----:B--2---:R-:W-:Y:S04]  /*2810*/  STS.U16 [R0+UR12+0x1a00], R120 ;  /* 0x001a007800007988 */ /* 0x004fe8000800040c */
[----:B-----5:R-:W-:Y:S04]  /*2820*/  STS.U16 [R0+UR12+0x1c00], R97 ;  /* 0x001c006100007988 */ /* 0x020fe8000800040c */
[----:B---3--:R-:W-:Y:S04]  /*2830*/  STS.U16 [R0+UR12+0x1e00], R101 ;  /* 0x001e006500007988 */ /* 0x008fe8000800040c */
[----:B------:R-:W-:Y:S04]  /*2840*/  STS.U16 [R94+UR12+0x1100], R121 ;  /* 0x001100795e007988 */ /* 0x000fe8000800040c */
[----:B------:R-:W-:Y:S04]  /*2850*/  STS.U16 [R94+UR12+0x1300], R125 ;  /* 0x0013007d5e007988 */ /* 0x000fe8000800040c */
[----:B------:R2:W-:Y:S04]  /*2860*/  STS.U16 [R94+UR12+0x1500], R108 ;  /* 0x0015006c5e007988 */ /* 0x0005e8000800040c */
[----:B------:R-:W-:Y:S04]  /*2870*/  STS.U16 [R94+UR12+0x1700], R112 ;  /* 0x001700705e007988 */ /* 0x000fe8000800040c */
[----:B------:R3:W-:Y:S04]  /*2880*/  STS.U16 [R94+UR12+0x1900], R118 ;  /* 0x001900765e007988 */ /* 0x0007e8000800040c */
[----:B------:R4:W-:Y:S04]  /*2890*/  STS.U16 [R94+UR12+0x1b00], R114 ;  /* 0x001b00725e007988 */ /* 0x0009e8000800040c */
[----:B------:R4:W-:Y:S04]  /*28a0*/  STS.U16 [R94+UR12+0x1d00], R99 ;  /* 0x001d00635e007988 */ /* 0x0009e8000800040c */
[----:B------:R4:W-:Y:S01]  /*28b0*/  STS.U16 [R94+UR12+0x1f00], R103 ;  /* 0x001f00675e007988 */ /* 0x0009e2000800040c */
[----:B------:R5:W-:Y:S06]  /*28c0*/  MEMBAR.ALL.CTA ;  /* 0x0000000000007992 */ /* 0x000bec0000008000 */
[----:B-----5:R-:W5:Y:S02]  /*28d0*/  FENCE.VIEW.ASYNC.S ;  /* 0x00000000000073c6 */ /* 0x020f640000000000 */
[----:B-----5:R-:W-:Y:S06]  /*28e0*/  BAR.SYNC.DEFER_BLOCKING 0x0 ;  /* 0x0000000000007b1d */ /* 0x020fec0000010000 */
[----:B------:R-:W-:Y:S01]  /*28f0*/  UMOV UR20, UR4 ;  /* 0x0000000400147c82 */ /* 0x000fe20008000000 */
[----:B------:R-:W-:Y:S01]  /*2900*/  UMOV UR21, 0x40000040 ;  /* 0x4000004000157882 */ /* 0x000fe20000000000 */
[----:B------:R-:W-:Y:S01]  /*2910*/  UMOV UR22, UR6 ;  /* 0x0000000600167c82 */ /* 0x000fe20008000000 */
[----:B------:R-:W-:Y:S01]  /*2920*/  UMOV UR23, 0x80000020 ;  /* 0x8000002000177882 */ /* 0x000fe20000000000 */
[----:B------:R-:W-:-:S06]  /*2930*/  WARPGROUP.ARRIVE ;  /* 0x00000000000079c5 */ /* 0x000fcc0000000000 */
[----:B------:R-:W-:Y:S01]  /*2940*/  HGMMA.64x64x16.F32.BF16 R24, gdesc[UR20].tnspA, R24 ;  /* 0x20e00000141879f0 */ /* 0x000fe20008701818 */
[----:B------:R-:W-:-:S05]  /*2950*/  VIADD R92, R92, 0xffffffff ;  /* 0xffffffff5c5c7836 */ /* 0x000fca0000000000 */
[----:B------:R-:W-:Y:S01]  /*2960*/  ISETP.NE.U32.AND P0, PT, R92, RZ, PT ;  /* 0x000000ff5c00720c */ /* 0x000fe20003f05070 */
[C---:B------:R-:W-:Y:S01]  /*2970*/  IMAD.WIDE R12, R19.reuse, 0x2, R10 ;  /* 0x00000002130c7825 */ /* 0x040fe200078e020a */
[----:B------:R-:W-:Y:S03]  /*2980*/  HGMMA.64x64x16.F32.BF16 R24, gdesc[UR8].tnspA, R24, gsb0 ;  /* 0x20e00000081879f0 */ /* 0x000fe60008001818 */
[----:B------:R-:W-:-:S04]  /*2990*/  IMAD.WIDE R10, R19, 0x2, R8 ;  /* 0x00000002130a7825 */ /* 0x000fc800078e0208 */
[----:B------:R-:W-:-:S04]  /*29a0*/  IMAD.WIDE R8, R19, 0x2, R6 ;  /* 0x0000000213087825 */ /* 0x000fc800078e0206 */
[----:B------:R-:W-:Y:S01]  /*29b0*/  IMAD.WIDE R6, R19, 0x2, R4 ;  /* 0x0000000213067825 */ /* 0x000fe200078e0204 */
[----:B------:R-:W-:-:S03]  /*29c0*/  UIADD3 UR14, UR14, -0x20, URZ ;  /* 0xffffffe00e0e7890 */ /* 0x000fc6000fffe03f */
[----:B------:R-:W-:-:S04]  /*29d0*/  IMAD.WIDE R4, R19, 0x2, R2 ;  /* 0x0000000213047825 */ /* 0x000fc800078e0202 */
[----:B------:R-:W-:-:S04]  /*29e0*/  IMAD.WIDE R2, R19, 0x2, R90 ;  /* 0x0000000213027825 */ /* 0x000fc800078e025a */
[----:B------:R-:W-:-:S04]  /*29f0*/  IMAD.WIDE R90, R19, 0x2, R88 ;  /* 0x00000002135a7825 */ /* 0x000fc800078e0258 */
[----:B0-----:R-:W-:-:S04]  /*2a00*/  IMAD.WIDE R106, R19, 0x2, R78 ;  /* 0x00000002136a7825 */ /* 0x001fc800078e024e */
[----:B-1----:R-:W-:-:S04]  /*2a10*/  IMAD.WIDE R110, R19, 0x2, R74 ;  /* 0x00000002136e7825 */ /* 0x002fc800078e024a */
[----:B------:R-:W-:-:S04]  /*2a20*/  IMAD.WIDE R88, R19, 0x2, R86 ;  /* 0x0000000213587825 */ /* 0x000fc800078e0256 */
[----:B------:R-:W-:-:S04]  /*2a30*/  IMAD.WIDE R86, R19, 0x2, R84 ;  /* 0x0000000213567825 */ /* 0x000fc800078e0254 */
[----:B------:R-:W-:-:S04]  /*2a40*/  IMAD.WIDE R84, R19, 0x2, R82 ;  /* 0x0000000213547825 */ /* 0x000fc800078e0252 */
[----:B------:R-:W-:-:S04]  /*2a50*/  IMAD.WIDE R82, R19, 0x2, R80 ;  /* 0x0000000213527825 */ /* 0x000fc800078e0250 */
[----:B------:R-:W-:-:S04]  /*2a60*/  IMAD.WIDE R78, R19, 0x2, R76 ;  /* 0x00000002134e7825 */ /* 0x000fc800078e024c */
[----:B--2---:R-:W-:Y:S02]  /*2a70*/  IMAD.MOV.U32 R108, RZ, RZ, R107 ;  /* 0x000000ffff6c7224 */ /* 0x004fe400078e006b */
[----:B------:R-:W-:Y:S02]  /*2a80*/  IMAD.MOV.U32 R123, RZ, RZ, R111 ;  /* 0x000000ffff7b7224 */ /* 0x000fe400078e006f */
[----:B------:R-:W-:-:S04]  /*2a90*/  IMAD.WIDE R120, R19, 0x2, R72 ;  /* 0x0000000213787825 */ /* 0x000fc800078e0248 */
[----:B---3--:R-:W-:-:S04]  /*2aa0*/  IMAD.WIDE R118, R19, 0x2, R70 ;  /* 0x0000000213767825 */ /* 0x008fc800078e0246 */
[----:B------:R-:W-:Y:S01]  /*2ab0*/  IMAD.WIDE R68, R67, 0x2, R68 ;  /* 0x0000000243447825 */ /* 0x000fe200078e0244 */
[----:B------:R-:W-:Y:S02]  /*2ac0*/  WARPGROUP.DEPBAR.LE gsb0, 0x0 ;  /* 0x00008000000079c5 */ /* 0x000fe40000010000 */
[----:B----4-:R-:W-:Y:S05]  /*2ad0*/  @P0 BRA `(.L_x_1) ;  /* 0xfffffff000700947 */ /* 0x010fea000383ffff */
[----:B------:R-:W-:Y:S02]  /*2ae0*/  F2FP.BF16.F32.PACK_AB R51, R55, R51 ;  /* 0x000000333733723e */ /* 0x000fe400000010ff */
[----:B------:R-:W-:Y:S02]  /*2af0*/  F2FP.BF16.F32.PACK_AB R50, R54, R50 ;  /* 0x000000323632723e */ /* 0x000fe400000010ff */
[----:B------:R-:W-:Y:S02]  /*2b00*/  F2FP.BF16.F32.PACK_AB R49, R53, R49 ;  /* 0x000000313531723e */ /* 0x000fe400000010ff */
[----:B------:R-:W-:Y:S02]  /*2b10*/  F2FP.BF16.F32.PACK_AB R48, R52, R48 ;  /* 0x000000303430723e */ /* 0x000fe400000010ff */
[----:B------:R-:W-:Y:S02]  /*2b20*/  F2FP.BF16.F32.PACK_AB R43, R47, R43 ;  /* 0x0000002b2f2b723e */ /* 0x000fe400000010ff */
[----:B------:R-:W-:-:S02]  /*2b30*/  F2FP.BF16.F32.PACK_AB R42, R46, R42 ;  /* 0x0000002a2e2a723e */ /* 0x000fc400000010ff */
        /* <DEDUP_REMOVED lines=9> */
[----:B------:R-:W-:-:S07]  /*2bd0*/  F2FP.BF16.F32.PACK_AB R24, R28, R24 ;  /* 0x000000181c18723e */ /* 0x000fce00000010ff */
.L_x_0:
[----:B------:R-:W-:Y:S01]  /*2be0*/  BAR.SYNC.DEFER_BLOCKING 0x0 ;  /* 0x0000000000007b1d */ /* 0x000fe20000010000 */
[C---:B------:R-:W-:Y:S01]  /*2bf0*/  IMAD.SHL.U32 R0, R17.reuse, 0x80, RZ ;  /* 0x0000008011007824 */ /* 0x040fe200078e00ff */
[----:B------:R-:W-:Y:S01]  /*2c00*/  USHF.L.U32 UR13, UR13, 0x6, URZ ;  /* 0x000000060d0d7899 */ /* 0x000fe2000800063f */
[C---:B------:R-:W-:Y:S02]  /*2c10*/  IMAD.SHL.U32 R12, R17.reuse, 0x10, RZ ;  /* 0x00000010110c7824 */ /* 0x040fe400078e00ff */
[----:B------:R-:W-:Y:S01]  /*2c20*/  IMAD.SHL.U32 R17, R17, 0x8, RZ ;  /* 0x0000000811117824 */ /* 0x000fe200078e00ff */
[----:B------:R-:W-:Y:S01]  /*2c30*/  LOP3.LUT R3, R0, 0x400, RZ, 0xc0, !PT ;  /* 0x0000040000037812 */ /* 0x000fe200078ec0ff */
[----:B------:R-:W-:Y:S01]  /*2c40*/  ULOP3.LUT UR13, UR13, 0x40, URZ, 0xc0, !UPT ;  /* 0x000000400d0d7892 */ /* 0x000fe2000f8ec03f */
[----:B------:R-:W-:Y:S01]  /*2c50*/  LOP3.LUT R0, R12, 0x70, RZ, 0xc0, !PT ;  /* 0x000000700c007812 */ /* 0x000fe200078ec0ff */
[----:B------:R-:W-:Y:S01]  /*2c60*/  ULDC.64 UR6, c[0x0][0x228] ;  /* 0x00008a0000067ab9 */ /* 0x000fe20000000a00 */
[----:B------:R-:W-:Y:S01]  /*2c70*/  LOP3.LUT R17, R17, 0x380, RZ, 0xc0, !PT ;  /* 0x0000038011117812 */ /* 0x000fe200078ec0ff */
[----:B------:R-:W-:Y:S01]  /*2c80*/  ULDC UR4, c[0x0][0x244] ;  /* 0x0000910000047ab9 */ /* 0x000fe20000000800 */
[----:B------:R-:W-:-:S02]  /*2c90*/  IADD3 R0, R3, UR12, R0 ;  /* 0x0000000c03007c10 */ /* 0x000fc4000fffe000 */
[----:B------:R-:W-:Y:S02]  /*2ca0*/  LOP3.LUT R12, R12, 0x7f0, RZ, 0xc0, !PT ;  /* 0x000007f00c0c7812 */ /* 0x000fe400078ec0ff */
[----:B------:R-:W-:Y:S01]  /*2cb0*/  LOP3.LUT R15, R14, UR13, R15, 0xfe, !PT ;  /* 0x0000000d0e0f7c12 */ /* 0x000fe2000f8efe0f */
[----:B------:R-:W-:Y:S01]  /*2cc0*/  IMAD.IADD R28, R17, 0x1, R0 ;  /* 0x00000001111c7824 */ /* 0x000fe200078e0200 */
[C---:B------:R-:W-:Y:S01]  /*2cd0*/  ISETP.GE.AND P0, PT, R16.reuse, UR6, PT ;  /* 0x0000000610007c0c */ /* 0x040fe2000bf06270 */
[----:B------:R-:W0:Y:S01]  /*2ce0*/  LDC R0, c[0x0][0x248] ;  /* 0x00009200ff007b82 */ /* 0x000e220000000800 */
[C---:B------:R-:W-:Y:S01]  /*2cf0*/  LOP3.LUT R2, R15.reuse, 0x2, RZ, 0xfc, !PT ;  /* 0x000000020f027812 */ /* 0x040fe200078efcff */
[----:B------:R-:W-:Y:S01]  /*2d00*/  IMAD R16, R16, UR4, RZ ;  /* 0x0000000410107c24 */ /* 0x000fe2000f8e02ff */
[----:B------:R-:W-:Y:S01]  /*2d10*/  ULDC.64 UR4, c[0x0][0x220] ;  /* 0x0000880000047ab9 */ /* 0x000fe20000000a00 */
[----:B------:R-:W-:Y:S01]  /*2d20*/  LOP3.LUT R3, R15, 0x6, RZ, 0xfc, !PT ;  /* 0x000000060f037812 */ /* 0x000fe200078efcff */
[----:B------:R1:W-:Y:S03]  /*2d30*/  STSM.16.M88.4 [R28], R24 ;  /* 0x000000181c007844 */ /* 0x0003e60000000200 */
[----:B------:R-:W-:Y:S01]  /*2d40*/  BAR.SYNC.DEFER_BLOCKING 0x0 ;  /* 0x0000000000007b1d */ /* 0x000fe20000010000 */
[----:B------:R-:W-:-:S02]  /*2d50*/  ISETP.LT.AND P4, PT, R2, UR7, !P0 ;  /* 0x0000000702007c0c */ /* 0x000fc4000c781270 */
[----:B------:R-:W-:Y:S02]  /*2d60*/  LOP3.LUT R2, R15, 0x8, RZ, 0xfc, !PT ;  /* 0x000000080f027812 */ /* 0x000fe400078efcff */
[----:B------:R-:W-:Y:S02]  /*2d70*/  ISETP.LT.AND P2, PT, R3, UR7, !P0 ;  /* 0x0000000703007c0c */ /* 0x000fe4000c741270 */
[----:B------:R-:W-:Y:S02]  /*2d80*/  ISETP.LT.AND P1, PT, R2, UR7, !P0 ;  /* 0x0000000702007c0c */ /* 0x000fe4000c721270 */
[C---:B------:R-:W-:Y:S02]  /*2d90*/  LEA R2, P5, R16.reuse, UR4, 0x1 ;  /* 0x0000000410027c11 */ /* 0x040fe4000f8a08ff */
[C---:B------:R-:W-:Y:S02]  /*2da0*/  LOP3.LUT R4, R15.reuse, 0x4, RZ, 0xfc, !PT ;  /* 0x000000040f047812 */ /* 0x040fe400078efcff */
[----:B------:R-:W-:Y:S01]  /*2db0*/  LEA.HI.X.SX32 R3, R16, UR5, 0x1, P5 ;  /* 0x0000000510037c11 */ /* 0x000fe2000a8f0eff */
[----:B0-----:R-:W-:Y:S01]  /*2dc0*/  IMAD R5, R15, R0, RZ ;  /* 0x000000000f057224 */ /* 0x001fe200078e02ff */
[----:B------:R-:W-:-:S02]  /*2dd0*/  ISETP.LT.AND P3, PT, R4, UR7, !P0 ;  /* 0x0000000704007c0c */ /* 0x000fc4000c761270 */
[----:B------:R-:W-:Y:S01]  /*2de0*/  ISETP.LT.AND P5, PT, R15, UR7, !P0 ;  /* 0x000000070f007c0c */ /* 0x000fe2000c7a1270 */
[C---:B------:R-:W-:Y:S01]  /*2df0*/  IMAD R19, R0.reuse, 0x2, R5 ;  /* 0x0000000200137824 */ /* 0x040fe200078e0205 */
[-C--:B------:R-:W-:Y:S02]  /*2e00*/  LEA R16, P6, R5, R2.reuse, 0x1 ;  /* 0x0000000205107211 */ /* 0x080fe400078c08ff */
[----:B------:R-:W-:Y:S01]  /*2e10*/  LOP3.LUT R13, R15, 0xa, RZ, 0xfc, !PT ;  /* 0x0000000a0f0d7812 */ /* 0x000fe200078efcff */
[C---:B-1----:R-:W-:Y:S01]  /*2e20*/  IMAD R25, R0.reuse, 0x2, R19 ;  /* 0x0000000200197824 */ /* 0x042fe200078e0213 */
[----:B------:R-:W0:Y:S01]  /*2e30*/  LDS.128 R20, [R12+UR12] ;  /* 0x0000000c0c147984 */ /* 0x000e220008000c00 */
[----:B------:R-:W-:Y:S01]  /*2e40*/  LEA.HI.X.SX32 R17, R5, R3, 0x1, P6 ;  /* 0x0000000305117211 */ /* 0x000fe200030f0eff */
[----:B------:R-:W-:Y:S01]  /*2e50*/  BAR.SYNC.DEFER_BLOCKING 0x0 ;  /* 0x0000000000007b1d */ /* 0x000fe20000010000 */
[----:B------:R-:W-:Y:S01]  /*2e60*/  LEA R18, P6, R19, R2, 0x1 ;  /* 0x0000000213127211 */ /* 0x000fe200078c08ff */
[----:B------:R-:W-:-:S03]  /*2e70*/  IMAD R27, R0, 0x2, R25 ;  /* 0x00000002001b7824 */ /* 0x000fc600078e0219 */
[----:B------:R-:W-:Y:S02]  /*2e80*/  LEA.HI.X.SX32 R19, R19, R3, 0x1, P6 ;  /* 0x0000000313137211 */ /* 0x000fe400030f0eff */
[----:B------:R-:W-:-:S04]  /*2e90*/  LEA R24, P6, R25, R2, 0x1 ;  /* 0x0000000219187211 */ /* 0x000fc800078c08ff */
[----:B------:R-:W-:Y:S02]  /*2ea0*/  LEA.HI.X.SX32 R25, R25, R3, 0x1, P6 ;  /* 0x0000000319197211 */ /* 0x000fe400030f0eff */
[----:B------:R-:W-:Y:S01]  /*2eb0*/  LEA R26, P6, R27, R2, 0x1 ;  /* 0x000000021b1a7211 */ /* 0x000fe200078c08ff */
[----:B------:R-:W-:Y:S01]  /*2ec0*/  STSM.16.M88.4 [R28], R32 ;  /* 0x000000201c007844 */ /* 0x000fe20000000200 */
[----:B------:R-:W-:Y:S01]  /*2ed0*/  BAR.SYNC.DEFER_BLOCKING 0x0 ;  /* 0x0000000000007b1d */ /* 0x000fe20000010000 */
[----:B0-----:R-:W-:-:S05]  /*2ee0*/  PRMT R14, R20, 0x7632, R14 ;  /* 0x00007632140e7816 */ /* 0x001fca000000000e */
[----:B------:R-:W0:Y:S02]  /*2ef0*/  LDS.128 R8, [R12+UR12] ;  /* 0x0000000c0c087984 */ /* 0x000e240008000c00 */
[----:B------:R-:W-:Y:S06]  /*2f00*/  BAR.SYNC.DEFER_BLOCKING 0x0 ;  /* 0x0000000000007b1d */ /* 0x000fec0000010000 */
[----:B------:R-:W-:Y:S02]  /*2f10*/  STSM.16.M88.4 [R28], R40 ;  /* 0x000000281c007844 */ /* 0x000fe40000000200 */
[----:B------:R-:W-:Y:S06]  /*2f20*/  BAR.SYNC.DEFER_BLOCKING 0x0 ;  /* 0x0000000000007b1d */ /* 0x000fec0000010000 */
[----:B------:R-:W1:Y:S02]  /*2f30*/  LDS.128 R4, [R12+UR12] ;  /* 0x0000000c0c047984 */ /* 0x000e640008000c00 */
[----:B------:R-:W-:Y:S06]  /*2f40*/  BAR.SYNC.DEFER_BLOCKING 0x0 ;  /* 0x0000000000007b1d */ /* 0x000fec0000010000 */
[----:B------:R-:W-:Y:S02]  /*2f50*/  STSM.16.M88.4 [R28], R48 ;  /* 0x000000301c007844 */ /* 0x000fe40000000200 */
[----:B------:R-:W-:Y:S06]  /*2f60*/  BAR.SYNC.DEFER_BLOCKING 0x0 ;  /* 0x0000000000007b1d */ /* 0x000fec0000010000 */
[----:B------:R2:W-:Y:S01]  /*2f70*/  @P5 STG.E.U16 desc[UR16][R16.64], R20 ;  /* 0x0000001410005986 */ /* 0x0005e2000c101510 */
[----:B------:R-:W-:-:S02]  /*2f80*/  ISETP.LT.AND P5, PT, R13, UR7, !P0 ;  /* 0x000000070d007c0c */ /* 0x000fc4000c7a1270 */
[----:B------:R-:W-:Y:S01]  /*2f90*/  LOP3.LUT R13, R15, 0xc, RZ, 0xfc, !PT ;  /* 0x0000000c0f0d7812 */ /* 0x000fe200078efcff */
[----:B------:R3:W-:Y:S03]  /*2fa0*/  @P4 STG.E.U16 desc[UR16][R18.64], R21 ;  /* 0x0000001512004986 */ /* 0x0007e6000c101510 */
[----:B------:R-:W-:Y:S01]  /*2fb0*/  ISETP.LT.AND P4, PT, R13, UR7, !P0 ;  /* 0x000000070d007c0c */ /* 0x000fe2000c781270 */
[----:B------:R4:W-:Y:S01]  /*2fc0*/  @P3 STG.E.U16 desc[UR16][R24.64], R22 ;  /* 0x0000001618003986 */ /* 0x0009e2000c101510 */
[----:B------:R-:W-:Y:S01]  /*2fd0*/  LOP3.LUT R13, R15, 0xe, RZ, 0xfc, !PT ;  /* 0x0000000e0f0d7812 */ /* 0x000fe200078efcff */
[C---:B--2---:R-:W-:Y:S01]  /*2fe0*/  IMAD R17, R0.reuse, 0x2, R27 ;  /* 0x0000000200117824 */ /* 0x044fe200078e021b */
[----:B------:R-:W-:Y:S02]  /*2ff0*/  LEA.HI.X.SX32 R27, R27, R3, 0x1, P6 ;  /* 0x000000031b1b7211 */ /* 0x000fe400030f0eff */
[----:B------:R-:W-:Y:S01]  /*3000*/  ISETP.LT.AND P3, PT, R13, UR7, !P0 ;  /* 0x000000070d007c0c */ /* 0x000fe2000c761270 */
[----:B------:R-:W-:Y:S01]  /*3010*/  IMAD R29, R0, 0x2, R17 ;  /* 0x00000002001d7824 */ /* 0x000fe200078e0211 */
[----:B------:R-:W-:Y:S01]  /*3020*/  LEA R16, P6, R17, R2, 0x1 ;  /* 0x0000000211107211 */ /* 0x000fe200078c08ff */
[----:B------:R-:W-:Y:S01]  /*3030*/  @P2 STG.E.U16 desc[UR16][R26.64], R23 ;  /* 0x000000171a002986 */ /* 0x000fe2000c101510 */
[----:B------:R-:W-:-:S02]  /*3040*/  LOP3.LUT R13, R15, 0x10, RZ, 0xfc, !PT ;  /* 0x000000100f0d7812 */ /* 0x000fc400078efcff */
[-C--:B------:R-:W-:Y:S02]  /*3050*/  LEA.HI.X.SX32 R17, R17, R3.reuse, 0x1, P6 ;  /* 0x0000000311117211 */ /* 0x080fe400030f0eff */
[-C--:B---3--:R-:W-:Y:S02]  /*3060*/  LEA R18, P6, R29, R2.reuse, 0x1 ;  /* 0x000000021d127211 */ /* 0x088fe400078c08ff */
[----:B------:R-:W-:Y:S01]  /*3070*/  PRMT R21, R21, 0x7632, R21 ;  /* 0x0000763215157816 */ /* 0x000fe20000000015 */
[----:B------:R2:W-:Y:S01]  /*3080*/  @P1 STG.E.U16 desc[UR16][R16.64], R14 ;  /* 0x0000000e10001986 */ /* 0x0005e2000c101510 */
[----:B------:R-:W-:Y:S01]  /*3090*/  LEA.HI.X.SX32 R19, R29, R3, 0x1, P6 ;  /* 0x000000031d137211 */ /* 0x000fe200030f0eff */
[C---:B------:R-:W-:Y:S01]  /*30a0*/  IMAD R29, R0.reuse, 0x2, R29 ;  /* 0x00000002001d7824 */ /* 0x040fe200078e021d */
[----:B------:R-:W-:Y:S02]  /*30b0*/  ISETP.LT.AND P2, PT, R13, UR7, !P0 ;  /* 0x000000070d007c0c */ /* 0x000fe4000c741270 */
[----:B------:R-:W-:Y:S01]  /*30c0*/  LOP3.LUT R13, R15, 0x12, RZ, 0xfc, !PT ;  /* 0x000000120f0d7812 */ /* 0x000fe200078efcff */
[----:B----4-:R-:W-:Y:S01]  /*30d0*/  IMAD R25, R0, 0x2, R29 ;  /* 0x0000000200197824 */ /* 0x010fe200078e021d */
[----:B------:R-:W-:Y:S01]  /*30e0*/  LEA R20, P6, R29, R2, 0x1 ;  /* 0x000000021d147211 */ /* 0x000fe200078c08ff */
[----:B------:R3:W-:Y:S01]  /*30f0*/  @P5 STG.E.U16 desc[UR16][R18.64], R21 ;  /* 0x0000001512005986 */ /* 0x0007e2000c101510 */
[----:B------:R-:W-:-:S02]  /*3100*/  ISETP.LT.AND P1, PT, R13, UR7, !P0 ;  /* 0x000000070d007c0c */ /* 0x000fc4000c721270 */
[----:B------:R-:W-:Y:S02]  /*3110*/  LOP3.LUT R13, R15, 0x14, RZ, 0xfc, !PT ;  /* 0x000000140f0d7812 */ /* 0x000fe400078efcff */
[----:B--2---:R-:W-:Y:S01]  /*3120*/  PRMT R14, R23, 0x7632, R14 ;  /* 0x00007632170e7816 */ /* 0x004fe2000000000e */
[----:B------:R-:W-:Y:S01]  /*3130*/  IMAD R23, R0, 0x2, R25 ;  /* 0x0000000200177824 */ /* 0x000fe200078e0219 */
[----:B------:R-:W-:Y:S02]  /*3140*/  ISETP.LT.AND P5, PT, R13, UR7, !P0 ;  /* 0x000000070d007c0c */ /* 0x000fe4000c7a1270 */
[----:B------:R-:W-:Y:S02]  /*3150*/  LOP3.LUT R13, R15, 0x16, RZ, 0xfc, !PT ;  /* 0x000000160f0d7812 */ /* 0x000fe400078efcff */
[----:B---3--:R-:W-:Y:S02]  /*3160*/  LEA.HI.X.SX32 R21, R29, R3, 0x1, P6 ;  /* 0x000000031d157211 */ /* 0x008fe400030f0eff */
[----:B------:R-:W-:-:S02]  /*3170*/  LEA R16, P6, R25, R2, 0x1 ;  /* 0x0000000219107211 */ /* 0x000fc400078c08ff */
[----:B------:R-:W-:Y:S02]  /*3180*/  PRMT R19, R22, 0x7632, R19 ;  /* 0x0000763216137816 */ /* 0x000fe40000000013 */
[----:B------:R-:W-:Y:S01]  /*3190*/  LEA.HI.X.SX32 R17, R25, R3, 0x1, P6 ;  /* 0x0000000319117211 */ /* 0x000fe200030f0eff */
[C---:B------:R-:W-:Y:S01]  /*31a0*/  IMAD R25, R0.reuse, 0x2, R23 ;  /* 0x0000000200197824 */ /* 0x040fe200078e0217 */
[----:B------:R-:W-:Y:S01]  /*31b0*/  LEA R18, P6, R23, R2, 0x1 ;  /* 0x0000000217127211 */ /* 0x000fe200078c08ff */
[----:B------:R2:W-:Y:S01]  /*31c0*/  @P4 STG.E.U16 desc[UR16][R20.64], R19 ;  /* 0x0000001314004986 */ /* 0x0005e2000c101510 */
[----:B------:R-:W-:Y:S01]  /*31d0*/  ISETP.LT.AND P4, PT, R13, UR7, !P0 ;  /* 0x000000070d007c0c */ /* 0x000fe2000c781270 */
[----:B------:R-:W-:Y:S01]  /*31e0*/  IMAD R27, R0, 0x2, R25 ;  /* 0x00000002001b7824 */ /* 0x000fe200078e0219 */
[----:B------:R-:W-:Y:S01]  /*31f0*/  LOP3.LUT R13, R15, 0x18, RZ, 0xfc, !PT ;  /* 0x000000180f0d7812 */ /* 0x000fe200078efcff */
[----:B------:R0:W-:Y:S03]  /*3200*/  @P3 STG.E.U16 desc[UR16][R16.64], R14 ;  /* 0x0000000e10003986 */ /* 0x0001e6000c101510 */
[----:B------:R-:W-:-:S02]  /*3210*/  ISETP.LT.AND P3, PT, R13, UR7, !P0 ;  /* 0x000000070d007c0c */ /* 0x000fc4000c761270 */
[----:B------:R-:W-:Y:S02]  /*3220*/  LOP3.LUT R13, R15, 0x1a, RZ, 0xfc, !PT ;  /* 0x0000001a0f0d7812 */ /* 0x000fe400078efcff */
[-C--:B--2---:R-:W-:Y:S02]  /*3230*/  LEA.HI.X.SX32 R19, R23, R3.reuse, 0x1, P6 ;  /* 0x0000000317137211 */ /* 0x084fe400030f0eff */
[CC--:B------:R-:W-:Y:S02]  /*3240*/  LEA R22, P6, R25.reuse, R2.reuse, 0x1 ;  /* 0x0000000219167211 */ /* 0x0c0fe400078c08ff */
[----:B0-----:R-:W-:Y:S01]  /*3250*/  PRMT R14, R8, 0x7632, R14 ;  /* 0x00007632080e7816 */ /* 0x001fe2000000000e */
[----:B------:R-:W-:Y:S01]  /*3260*/  @P2 STG.E.U16 desc[UR16][R18.64], R8 ;  /* 0x0000000812002986 */ /* 0x000fe2000c101510 */
[----:B------:R-:W-:Y:S01]  /*3270*/  LEA.HI.X.SX32 R23, R25, R3, 0x1, P6 ;  /* 0x0000000319177211 */ /* 0x000fe200030f0eff */
[----:B------:R-:W-:Y:S01]  /*3280*/  IMAD R25, R0, 0x2, R27 ;  /* 0x0000000200197824 */ /* 0x000fe200078e021b */
[----:B------:R-:W-:-:S02]  /*3290*/  LEA R20, P6, R27, R2, 0x1 ;  /* 0x000000021b147211 */ /* 0x000fc400078c08ff */
[----:B------:R-:W-:Y:S01]  /*32a0*/  ISETP.LT.AND P2, PT, R13, UR7, !P0 ;  /* 0x000000070d007c0c */ /* 0x000fe2000c741270 */
[----:B------:R0:W-:Y:S01]  /*32b0*/  @P1 STG.E.U16 desc[UR16][R22.64], R9 ;  /* 0x0000000916001986 */ /* 0x0001e2000c101510 */
[-C--:B------:R-:W-:Y:S02]  /*32c0*/  LEA.HI.X.SX32 R21, R27, R3.reuse, 0x1, P6 ;  /* 0x000000031b157211 */ /* 0x080fe400030f0eff */
[----:B------:R-:W-:Y:S02]  /*32d0*/  LEA R16, P6, R25, R2, 0x1 ;  /* 0x0000000219107211 */ /* 0x000fe400078c08ff */
[----:B------:R-:W-:Y:S01]  /*32e0*/  LOP3.LUT R13, R15, 0x1c, RZ, 0xfc, !PT ;  /* 0x0000001c0f0d7812 */ /* 0x000fe200078efcff */
[----:B------:R2:W-:Y:S01]  /*32f0*/  @P5 STG.E.U16 desc[UR16][R20.64], R10 ;  /* 0x0000000a14005986 */ /* 0x0005e2000c101510 */
[----:B------:R-:W-:Y:S01]  /*3300*/  LEA.HI.X.SX32 R17, R25, R3, 0x1, P6 ;  /* 0x0000000319117211 */ /* 0x000fe200030f0eff */
[----:B------:R-:W-:Y:S01]  /*3310*/  IMAD R25, R0, 0x2, R25 ;  /* 0x0000000200197824 */ /* 0x000fe200078e0219 */
[----:B------:R-:W-:-:S02]  /*3320*/  ISETP.LT.AND P1, PT, R13, UR7, !P0 ;  /* 0x000000070d007c0c */ /* 0x000fc4000c721270 */
[----:B------:R-:W-:Y:S01]  /*3330*/  LOP3.LUT R13, R15, 0x1e, RZ, 0xfc, !PT ;  /* 0x0000001e0f0d7812 */ /* 0x000fe200078efcff */
[C---:B0-----:R-:W-:Y:S01]  /*3340*/  IMAD R23, R0.reuse, 0x2, R25 ;  /* 0x0000000200177824 */ /* 0x041fe200078e0219 */
[----:B------:R-:W-:Y:S01]  /*3350*/  LEA R18, P6, R25, R2, 0x1 ;  /* 0x0000000219127211 */ /* 0x000fe200078c08ff */
[----:B------:R0:W-:Y:S01]  /*3360*/  @P4 STG.E.U16 desc[UR16][R16.64], R11 ;  /* 0x0000000b10004986 */ /* 0x0001e2000c101510 */
[----:B------:R-:W-:Y:S02]  /*3370*/  ISETP.LT.AND P5, PT, R13, UR7, !P0 ;  /* 0x000000070d007c0c */ /* 0x000fe4000c7a1270 */
[----:B------:R-:W-:Y:S01]  /*3380*/  LOP3.LUT R13, R15, 0x20, RZ, 0xfc, !PT ;  /* 0x000000200f0d7812 */ /* 0x000fe200078efcff */
[----:B--2---:R-:W-:Y:S01]  /*3390*/  IMAD R21, R0, 0x2, R23 ;  /* 0x0000000200157824 */ /* 0x004fe200078e0217 */
[----:B------:R-:W-:Y:S02]  /*33a0*/  LEA.HI.X.SX32 R19, R25, R3, 0x1, P6 ;  /* 0x0000000319137211 */ /* 0x000fe400030f0eff */
[----:B------:R-:W-:-:S02]  /*33b0*/  ISETP.LT.AND P4, PT, R13, UR7, !P0 ;  /* 0x000000070d007c0c */ /* 0x000fc4000c781270 */
[-C--:B------:R-:W-:Y:S01]  /*33c0*/  LEA R8, P6, R23, R2.reuse, 0x1 ;  /* 0x0000000217087211 */ /* 0x080fe200078c08ff */
[----:B------:R2:W-:Y:S01]  /*33d0*/  @P3 STG.E.U16 desc[UR16][R18.64], R14 ;  /* 0x0000000e12003986 */ /* 0x0005e2000c101510 */
[----:B------:R-:W-:Y:S02]  /*33e0*/  LOP3.LUT R13, R15, 0x22, RZ, 0xfc, !PT ;  /* 0x000000220f0d7812 */ /* 0x000fe400078efcff */
[----:B0-----:R-:W-:Y:S02]  /*33f0*/  PRMT R17, R9, 0x7632, R17 ;  /* 0x0000763209117816 */ /* 0x001fe40000000011 */
[----:B------:R-:W-:Y:S01]  /*3400*/  LEA.HI.X.SX32 R9, R23, R3, 0x1, P6 ;  /* 0x0000000317097211 */ /* 0x000fe200030f0eff */
[----:B------:R-:W-:Y:S01]  /*3410*/  IMAD R23, R0, 0x2, R21 ;  /* 0x0000000200177824 */ /* 0x000fe200078e0215 */
[----:B------:R-:W-:Y:S02]  /*3420*/  ISETP.LT.AND P3, PT, R13, UR7, !P0 ;  /* 0x000000070d007c0c */ /* 0x000fe4000c761270 */
[----:B------:R-:W-:Y:S01]  /*3430*/  LEA R16, P6, R21, R2, 0x1 ;  /* 0x0000000215107211 */ /* 0x000fe200078c08ff */
[----:B------:R0:W-:Y:S01]  /*3440*/  @P2 STG.E.U16 desc[UR16][R8.64], R17 ;  /* 0x0000001108002986 */ /* 0x0001e2000c101510 */
[----:B------:R-:W-:-:S02]  /*3450*/  LOP3.LUT R13, R15, 0x24, RZ, 0xfc, !PT ;  /* 0x000000240f0d7812 */ /* 0x000fc400078efcff */
[----:B--2---:R-:W-:Y:S02]  /*3460*/  PRMT R14, R11, 0x7632, R14 ;  /* 0x000076320b0e7816 */ /* 0x004fe4000000000e */
[----:B------:R-:W-:Y:S01]  /*3470*/  ISETP.LT.AND P2, PT, R13, UR7, !P0 ;  /* 0x000000070d007c0c */ /* 0x000fe2000c741270 */
[----:B------:R-:W-:Y:S01]  /*3480*/  IMAD R13, R0, 0x2, R23 ;  /* 0x00000002000d7824 */ /* 0x000fe200078e0217 */
[----:B-1----:R-:W-:-:S03]  /*3490*/  PRMT R22, R5, 0x7632, R22 ;  /* 0x0000763205167816 */ /* 0x002fc60000000016 */
[----:B------:R-:W-:Y:S01]  /*34a0*/  IMAD R11, R0, 0x2, R13 ;  /* 0x00000002000b7824 */ /* 0x000fe200078e020d */
[-C--:B0-----:R-:W-:Y:S02]  /*34b0*/  LEA.HI.X.SX32 R17, R21, R3.reuse, 0x1, P6 ;  /* 0x0000000315117211 */ /* 0x081fe400030f0eff */
[----:B------:R-:W-:Y:S02]  /*34c0*/  PRMT R9, R10, 0x7632, R9 ;  /* 0x000076320a097816 */ /* 0x000fe40000000009 */
[----:B------:R-:W-:Y:S02]  /*34d0*/  LEA R20, P6, R23, R2, 0x1 ;  /* 0x0000000217147211 */ /* 0x000fe400078c08ff */
[----:B------:R-:W-:Y:S01]  /*34e0*/  LOP3.LUT R10, R15, 0x26, RZ, 0xfc, !PT ;  /* 0x000000260f0a7812 */ /* 0x000fe200078efcff */
[----:B------:R0:W-:Y:S01]  /*34f0*/  @P1 STG.E.U16 desc[UR16][R16.64], R9 ;  /* 0x0000000910001986 */ /* 0x0001e2000c101510 */
[----:B------:R-:W-:Y:S02]  /*3500*/  LEA.HI.X.SX32 R21, R23, R3, 0x1, P6 ;  /* 0x0000000317157211 */ /* 0x000fe400030f0eff */
[----:B------:R-:W-:-:S02]  /*3510*/  ISETP.LT.AND P1, PT, R10, UR7, !P0 ;  /* 0x000000070a007c0c */ /* 0x000fc4000c721270 */
[-C--:B------:R-:W-:Y:S01]  /*3520*/  LEA R8, P6, R13, R2.reuse, 0x1 ;  /* 0x000000020d087211 */ /* 0x080fe200078c08ff */
[----:B------:R-:W-:Y:S01]  /*3530*/  @P5 STG.E.U16 desc[UR16][R20.64], R14 ;  /* 0x0000000e14005986 */ /* 0x000fe2000c101510 */
[----:B------:R-:W-:Y:S02]  /*3540*/  LOP3.LUT R10, R15, 0x28, RZ, 0xfc, !PT ;  /* 0x000000280f0a7812 */ /* 0x000fe400078efcff */
[----:B0-----:R-:W-:Y:S01]  /*3550*/  LEA.HI.X.SX32 R9, R13, R3, 0x1, P6 ;  /* 0x000000030d097211 */ /* 0x001fe200030f0eff */
[----:B------:R-:W-:Y:S01]  /*3560*/  IMAD R17, R0, 0x2, R11 ;  /* 0x0000000200117824 */ /* 0x000fe200078e020b */
[----:B------:R-:W-:Y:S02]  /*3570*/  ISETP.LT.AND P6, PT, R10, UR7, !P0 ;  /* 0x000000070a007c0c */ /* 0x000fe4000c7c1270 */
[-C--:B------:R-:W-:Y:S01]  /*3580*/  LEA R10, P5, R11, R2.reuse, 0x1 ;  /* 0x000000020b0a7211 */ /* 0x080fe200078a08ff */
[----:B------:R0:W-:Y:S01]  /*3590*/  @P4 STG.E.U16 desc[UR16][R8.64], R4 ;  /* 0x0000000408004986 */ /* 0x0001e2000c101510 */
[----:B------:R-:W-:Y:S01]  /*35a0*/  IMAD R23, R0, 0x2, R17 ;  /* 0x0000000200177824 */ /* 0x000fe200078e0211 */
[----:B------:R-:W-:-:S02]  /*35b0*/  LEA R16, P4, R17, R2, 0x1 ;  /* 0x0000000211107211 */ /* 0x000fc400078808ff */
[-C--:B------:R-:W-:Y:S02]  /*35c0*/  LEA.HI.X.SX32 R11, R11, R3.reuse, 0x1, P5 ;  /* 0x000000030b0b7211 */ /* 0x080fe400028f0eff */
[----:B------:R-:W-:Y:S02]  /*35d0*/  LEA.HI.X.SX32 R17, R17, R3, 0x1, P4 ;  /* 0x0000000311117211 */ /* 0x000fe400020f0eff */
[----:B------:R-:W-:Y:S01]  /*35e0*/  LOP3.LUT R13, R15, 0x2a, RZ, 0xfc, !PT ;  /* 0x0000002a0f0d7812 */ /* 0x000fe200078efcff */
[----:B------:R-:W-:Y:S01]  /*35f0*/  @P3 STG.E.U16 desc[UR16][R10.64], R5 ;  /* 0x000000050a003986 */ /* 0x000fe2000c101510 */
[----:B------:R-:W-:Y:S02]  /*3600*/  LEA R18, P3, R23, R2, 0x1 ;  /* 0x0000000217127211 */ /* 0x000fe400078608ff */
[C---:B0-----:R-:W-:Y:S01]  /*3610*/  LOP3.LUT R9, R15.reuse, 0x2e, RZ, 0xfc, !PT ;  /* 0x0000002e0f097812 */ /* 0x041fe200078efcff */
[----:B------:R0:W-:Y:S01]  /*3620*/  @P2 STG.E.U16 desc[UR16][R16.64], R6 ;  /* 0x0000000610002986 */ /* 0x0001e2000c101510 */
[----:B------:R-:W-:-:S02]  /*3630*/  LOP3.LUT R8, R15, 0x30, RZ, 0xfc, !PT ;  /* 0x000000300f087812 */ /* 0x000fc400078efcff */
[----:B------:R-:W-:Y:S01]  /*3640*/  LEA.HI.X.SX32 R19, R23, R3, 0x1, P3 ;  /* 0x0000000317137211 */ /* 0x000fe200018f0eff */
[----:B------:R-:W-:Y:S01]  /*3650*/  IMAD R23, R0, 0x2, R23 ;  /* 0x0000000200177824 */ /* 0x000fe200078e0217 */
[----:B------:R-:W-:Y:S02]  /*3660*/  ISETP.LT.AND P3, PT, R9, UR7, !P0 ;  /* 0x0000000709007c0c */ /* 0x000fe4000c761270 */
[----:B------:R-:W-:Y:S01]  /*3670*/  ISETP.LT.AND P2, PT, R8, UR7, !P0 ;  /* 0x0000000708007c0c */ /* 0x000fe2000c741270 */
[----:B------:R-:W-:Y:S01]  /*3680*/  @P1 STG.E.U16 desc[UR16][R18.64], R7 ;  /* 0x0000000712001986 */ /* 0x000fe2000c101510 */
[----:B------:R-:W-:Y:S01]  /*3690*/  ISETP.LT.AND P5, PT, R13, UR7, !P0 ;  /* 0x000000070d007c0c */ /* 0x000fe2000c7a1270 */
[C---:B------:R-:W-:Y:S01]  /*36a0*/  IMAD R25, R0.reuse, 0x2, R23 ;  /* 0x0000000200197824 */ /* 0x040fe200078e0217 */
[----:B------:R-:W-:Y:S01]  /*36b0*/  LEA R20, P1, R23, R2, 0x1 ;  /* 0x0000000217147211 */ /* 0x000fe200078208ff */
[----:B------:R1:W2:Y:S01]  /*36c0*/  LDS.128 R8, [R12+UR12] ;  /* 0x0000000c0c087984 */ /* 0x0002a20008000c00 */
[----:B------:R-:W-:Y:S01]  /*36d0*/  LOP3.LUT R13, R15, 0x2c, RZ, 0xfc, !PT ;  /* 0x0000002c0f0d7812 */ /* 0x000fe200078efcff */
[----:B0-----:R-:W-:Y:S01]  /*36e0*/  IMAD R17, R0, 0x2, R25 ;  /* 0x0000000200117824 */ /* 0x001fe200078e0219 */
[----:B------:R-:W-:-:S02]  /*36f0*/  PRMT R14, R4, 0x7632, R14 ;  /* 0x00007632040e7816 */ /* 0x000fc4000000000e */
[-C--:B------:R-:W-:Y:S02]  /*3700*/  LEA.HI.X.SX32 R21, R23, R3.reuse, 0x1, P1 ;  /* 0x0000000317157211 */ /* 0x080fe400008f0eff */
[----:B------:R-:W-:Y:S02]  /*3710*/  ISETP.LT.AND P4, PT, R13, UR7, !P0 ;  /* 0x000000070d007c0c */ /* 0x000fe4000c781270 */
[-C--:B------:R-:W-:Y:S01]  /*3720*/  LEA R4, P1, R25, R2.reuse, 0x1 ;  /* 0x0000000219047211 */ /* 0x080fe200078208ff */
[----:B------:R-:W-:Y:S01]  /*3730*/  @P6 STG.E.U16 desc[UR16][R20.64], R14 ;  /* 0x0000000e14006986 */ /* 0x000fe2000c101510 */
[----:B------:R-:W-:Y:S02]  /*3740*/  LOP3.LUT R13, R15, 0x32, RZ, 0xfc, !PT ;  /* 0x000000320f0d7812 */ /* 0x000fe400078efcff */
[-C--:B------:R-:W-:Y:S02]  /*3750*/  LEA.HI.X.SX32 R5, R25, R3.reuse, 0x1, P1 ;  /* 0x0000000319057211 */ /* 0x080fe400008f0eff */
[----:B------:R-:W-:Y:S01]  /*3760*/  ISETP.LT.AND P1, PT, R13, UR7, !P0 ;  /* 0x000000070d007c0c */ /* 0x000fe2000c721270 */
[C---:B------:R-:W-:Y:S01]  /*3770*/  IMAD R13, R0.reuse, 0x2, R17 ;  /* 0x00000002000d7824 */ /* 0x040fe200078e0211 */
[----:B------:R-:W-:Y:S01]  /*3780*/  LEA R16, P6, R17, R2, 0x1 ;  /* 0x0000000211107211 */ /* 0x000fe200078c08ff */
[----:B------:R0:W-:Y:S01]  /*3790*/  @P5 STG.E.U16 desc[UR16][R4.64], R22 ;  /* 0x0000001604005986 */ /* 0x0001e2000c101510 */
[----:B-1----:R-:W-:Y:S01]  /*37a0*/  LOP3.LUT R12, R15, 0x34, RZ, 0xfc, !PT ;  /* 0x000000340f0c7812 */ /* 0x002fe200078efcff */
[----:B------:R-:W-:Y:S01]  /*37b0*/  IMAD R19, R0, 0x2, R13 ;  /* 0x0000000200137824 */ /* 0x000fe200078e020d */
[----:B------:R-:W-:-:S02]  /*37c0*/  LEA.HI.X.SX32 R17, R17, R3, 0x1, P6 ;  /* 0x0000000311117211 */ /* 0x000fc400030f0eff */
[----:B------:R-:W-:Y:S02]  /*37d0*/  ISETP.LT.AND P5, PT, R12, UR7, !P0 ;  /* 0x000000070c007c0c */ /* 0x000fe4000c7a1270 */
[----:B------:R-:W-:Y:S02]  /*37e0*/  LEA R12, P6, R13, R2, 0x1 ;  /* 0x000000020d0c7211 */ /* 0x000fe400078c08ff */
[----:B------:R-:W-:Y:S01]  /*37f0*/  PRMT R18, R7, 0x7632, R18 ;  /* 0x0000763207127816 */ /* 0x000fe20000000012 */
[----:B------:R-:W-:Y:S01]  /*3800*/  IMAD R7, R0, 0x2, R19 ;  /* 0x0000000200077824 */ /* 0x000fe200078e0213 */
[----:B------:R-:W-:Y:S02]  /*3810*/  LEA.HI.X.SX32 R13, R13, R3, 0x1, P6 ;  /* 0x000000030d0d7211 */ /* 0x000fe400030f0eff */
[----:B0-----:R-:W-:Y:S02]  /*3820*/  PRMT R5, R6, 0x7632, R5 ;  /* 0x0000763206057816 */ /* 0x001fe40000000005 */
[----:B------:R-:W-:-:S02]  /*3830*/  LOP3.LUT R6, R15, 0x36, RZ, 0xfc, !PT ;  /* 0x000000360f067812 */ /* 0x000fc400078efcff */
[----:B------:R-:W-:Y:S01]  /*3840*/  LEA R4, P6, R19, R2, 0x1 ;  /* 0x0000000213047211 */ /* 0x000fe200078c08ff */
[----:B------:R0:W-:Y:S01]  /*3850*/  @P4 STG.E.U16 desc[UR16][R16.64], R5 ;  /* 0x0000000510004986 */ /* 0x0001e2000c101510 */
[----:B------:R-:W-:Y:S02]  /*3860*/  ISETP.LT.AND P4, PT, R6, UR7, !P0 ;  /* 0x0000000706007c0c */ /* 0x000fe4000c781270 */
[C---:B------:R-:W-:Y:S01]  /*3870*/  LOP3.LUT R6, R15.reuse, 0x38, RZ, 0xfc, !PT ;  /* 0x000000380f067812 */ /* 0x040fe200078efcff */
[----:B------:R1:W-:Y:S01]  /*3880*/  @P3 STG.E.U16 desc[UR16][R12.64], R18 ;  /* 0x000000120c003986 */ /* 0x0003e2000c101510 */
[----:B------:R-:W-:Y:S02]  /*3890*/  LOP3.LUT R14, R15, 0x3a, RZ, 0xfc, !PT ;  /* 0x0000003a0f0e7812 */ /* 0x000fe400078efcff */
[----:B------:R-:W-:Y:S01]  /*38a0*/  ISETP.LT.AND P3, PT, R6, UR7, !P0 ;  /* 0x0000000706007c0c */ /* 0x000fe2000c761270 */
[----:B0-----:R-:W-:Y:S01]  /*38b0*/  IMAD R17, R0, 0x2, R7 ;  /* 0x0000000200117824 */ /* 0x001fe200078e0207 */
[----:B------:R-:W-:-:S02]  /*38c0*/  LEA.HI.X.SX32 R5, R19, R3, 0x1, P6 ;  /* 0x0000000313057211 */ /* 0x000fc400030f0eff */
[CC--:B------:R-:W-:Y:S01]  /*38d0*/  LEA R6, P6, R7.reuse, R2.reuse, 0x1 ;  /* 0x0000000207067211 */ /* 0x0c0fe200078c08ff */
[C---:B------:R-:W-:Y:S02]  /*38e0*/  IMAD R19, R0.reuse, 0x2, R17 ;  /* 0x0000000200137824 */ /* 0x040fe400078e0211 */
[----:B--2---:R-:W-:Y:S01]  /*38f0*/  @P2 STG.E.U16 desc[UR16][R4.64], R8 ;  /* 0x0000000804002986 */ /* 0x004fe2000c101510 */
[----:B------:R-:W-:Y:S01]  /*3900*/  LEA.HI.X.SX32 R7, R7, R3, 0x1, P6 ;  /* 0x0000000307077211 */ /* 0x000fe200030f0eff */
[----:B------:R-:W-:Y:S01]  /*3910*/  IMAD R21, R0, 0x2, R19 ;  /* 0x0000000200157824 */ /* 0x000fe200078e0213 */
[-C--:B------:R-:W-:Y:S02]  /*3920*/  LEA R16, P6, R17, R2.reuse, 0x1 ;  /* 0x0000000211107211 */ /* 0x080fe400078c08ff */
[----:B------:R-:W-:Y:S01]  /*3930*/  ISETP.LT.AND P2, PT, R14, UR7, !P0 ;  /* 0x000000070e007c0c */ /* 0x000fe2000c741270 */
[----:B------:R-:W-:Y:S01]  /*3940*/  IMAD R23, R0, 0x2, R21 ;  /* 0x0000000200177824 */ /* 0x000fe200078e0215 */
[----:B------:R0:W-:Y:S01]  /*3950*/  @P1 STG.E.U16 desc[UR16][R6.64], R9 ;  /* 0x0000000906001986 */ /* 0x0001e2000c101510 */
[----:B-1----:R-:W-:-:S02]  /*3960*/  LEA R12, P1, R19, R2, 0x1 ;  /* 0x00000002130c7211 */ /* 0x002fc400078208ff */
[C---:B------:R-:W-:Y:S01]  /*3970*/  IMAD R25, R0.reuse, 0x2, R23 ;  /* 0x0000000200197824 */ /* 0x040fe200078e0217 */
[-C--:B------:R-:W-:Y:S02]  /*3980*/  LEA.HI.X.SX32 R17, R17, R3.reuse, 0x1, P6 ;  /* 0x0000000311117211 */ /* 0x080fe400030f0eff */
[-C--:B------:R-:W-:Y:S01]  /*3990*/  LEA R18, P6, R21, R2.reuse, 0x1 ;  /* 0x0000000215127211 */ /* 0x080fe200078c08ff */
[----:B------:R-:W-:Y:S01]  /*39a0*/  IMAD R0, R0, 0x2, R25 ;  /* 0x0000000200007824 */ /* 0x000fe200078e0219 */
[-C--:B------:R-:W-:Y:S01]  /*39b0*/  LEA.HI.X.SX32 R13, R19, R3.reuse, 0x1, P1 ;  /* 0x00000003130d7211 */ /* 0x080fe200008f0eff */
[----:B------:R1:W-:Y:S01]  /*39c0*/  @P5 STG.E.U16 desc[UR16][R16.64], R10 ;  /* 0x0000000a10005986 */ /* 0x0003e2000c101510 */
[----:B------:R-:W-:Y:S02]  /*39d0*/  LOP3.LUT R14, R15, 0x3c, RZ, 0xfc, !PT ;  /* 0x0000003c0f0e7812 */ /* 0x000fe400078efcff */
[----:B0-----:R-:W-:Y:S01]  /*39e0*/  LEA R6, P1, R25, R2, 0x1 ;  /* 0x0000000219067211 */ /* 0x001fe200078208ff */
[----:B------:R1:W-:Y:S01]  /*39f0*/  @P4 STG.E.U16 desc[UR16][R12.64], R11 ;  /* 0x0000000b0c004986 */ /* 0x0003e2000c101510 */
[----:B------:R-:W-:-:S02]  /*3a00*/  LEA.HI.X.SX32 R19, R21, R3, 0x1, P6 ;  /* 0x0000000315137211 */ /* 0x000fc400030f0eff */
[----:B------:R-:W-:Y:S02]  /*3a10*/  LEA R4, P6, R23, R2, 0x1 ;  /* 0x0000000217047211 */ /* 0x000fe400078c08ff */
[----:B------:R-:W-:Y:S02]  /*3a20*/  LOP3.LUT R15, R15, 0x3e, RZ, 0xfc, !PT ;  /* 0x0000003e0f0f7812 */ /* 0x000fe400078efcff */
[-C--:B------:R-:W-:Y:S02]  /*3a30*/  LEA.HI.X.SX32 R7, R25, R3.reuse, 0x1, P1 ;  /* 0x0000000319077211 */ /* 0x080fe400008f0eff */
[----:B------:R-:W-:Y:S02]  /*3a40*/  ISETP.LT.AND P1, PT, R14, UR7, !P0 ;  /* 0x000000070e007c0c */ /* 0x000fe4000c721270 */
[----:B------:R-:W-:Y:S02]  /*3a50*/  LEA.HI.X.SX32 R5, R23, R3, 0x1, P6 ;  /* 0x0000000317057211 */ /* 0x000fe400030f0eff */
[----:B------:R-:W-:-:S02]  /*3a60*/  ISETP.LT.AND P0, PT, R15, UR7, !P0 ;  /* 0x000000070f007c0c */ /* 0x000fc4000c701270 */
[----:B------:R-:W-:Y:S02]  /*3a70*/  LEA R2, P6, R0, R2, 0x1 ;  /* 0x0000000200027211 */ /* 0x000fe400078c08ff */
[----:B------:R-:W-:Y:S02]  /*3a80*/  PRMT R9, R8, 0x7632, R9 ;  /* 0x0000763208097816 */ /* 0x000fe40000000009 */
[----:B------:R-:W-:Y:S02]  /*3a90*/  LEA.HI.X.SX32 R3, R0, R3, 0x1, P6 ;  /* 0x0000000300037211 */ /* 0x000fe400030f0eff */
[----:B------:R-:W-:Y:S01]  /*3aa0*/  PRMT R0, R9, 0x7632, R0 ;  /* 0x0000763209007816 */ /* 0x000fe20000000000 */
[----:B------:R1:W-:Y:S01]  /*3ab0*/  @P3 STG.E.U16 desc[UR16][R18.64], R9 ;  /* 0x0000000912003986 */ /* 0x0003e2000c101510 */
[----:B------:R-:W-:-:S03]  /*3ac0*/  PRMT R8, R10, 0x7632, R8 ;  /* 0x000076320a087816 */ /* 0x000fc60000000008 */
[----:B------:R1:W-:Y:S04]  /*3ad0*/  @P2 STG.E.U16 desc[UR16][R4.64], R0 ;  /* 0x0000000004002986 */ /* 0x0003e8000c101510 */
[----:B------:R1:W-:Y:S01]  /*3ae0*/  @P1 STG.E.U16 desc[UR16][R6.64], R8 ;  /* 0x0000000806001986 */ /* 0x0003e2000c101510 */
[----:B------:R-:W-:Y:S05]  /*3af0*/  @!P0 EXIT ;  /* 0x000000000000894d */ /* 0x000fea0003800000 */
[----:B-1----:R-:W-:-:S05]  /*3b00*/  PRMT R11, R11, 0x7632, R11 ;  /* 0x000076320b0b7816 */ /* 0x002fca000000000b */
[----:B------:R-:W-:Y:S01]  /*3b10*/  STG.E.U16 desc[UR16][R2.64], R11 ;  /* 0x0000000b02007986 */ /* 0x000fe2000c101510 */
[----:B------:R-:W-:Y:S05]  /*3b20*/  EXIT ;  /* 0x000000000000794d */ /* 0x000fea0003800000 */
.L_x_2:
[----:B------:R-:W-:-:S00]  /*3b30*/  BRA `(.L_x_2) ;  /* 0xfffffffc00fc7947 */ /* 0x000fc0000383ffff */
[----:B------:R-:W-:-:S00]  /*3b40*/  NOP ;  /* 0x0000000000007918 */ /* 0x000fc00000000000 */
        /* <DEDUP_REMOVED lines=11> */
.L_x_3:


//--------------------- .nv.shared.matmul_kernel  --------------------------
	.section	.nv.shared.matmul_kernel,"aw",@nobits
	.sectionflags	@""
	.align	16
	.zero		1024


//--------------------- .nv.shared.reserved.0     --------------------------
	.section	.nv.shared.reserved.0,"aw",@nobits
	.weak		__nv_reservedSMEM_offset_0_alias
	.size		__nv_reservedSMEM_offset_0_alias, 0, 0
	.other		__nv_reservedSMEM_offset_0_alias,@"STO_CUDA_RESERVED_SHARED STV_DEFAULT"
__nv_reservedSMEM_offset_0_alias:
	.zero		0


//--------------------- .nv.constant0.matmul_kernel --------------------------
	.section	.nv.constant0.matmul_kernel,"a",@progbits
	.sectionflags	@""
	.align	4
.nv.constant0.matmul_kernel:
	.zero		608


//--------------------- SYMBOLS --------------------------

	.type		.nv.reservedSmem.offset0,@object
	.size		.nv.reservedSmem.offset0,0x4
